	.headerflags	@"EF_CUDA_TEXMODE_UNIFIED EF_CUDA_64BIT_ADDRESS EF_CUDA_ACCELERATORS EF_CUDA_SM90 EF_CUDA_VIRTUAL_SM(EF_CUDA_SM90)"
	.elftype	@"ET_EXEC"


//--------------------- .nv.info                  --------------------------
	.section	.nv.info,"",@"SHT_CUDA_INFO"
	.align	4


	//----- nvinfo : EIATTR_REGCOUNT
	.align		4
        /*0000*/ 	.byte	0x04, 0x2f
        /*0002*/ 	.short	(.L_1 - .L_0)
	.align		4
.L_0:
        /*0004*/ 	.word	index@(triton_mm)
        /*0008*/ 	.word	0x0000007e


	//----- nvinfo : EIATTR_MIN_STACK_SIZE
	.align		4
.L_1:
        /*000c*/ 	.byte	0x04, 0x12
        /*000e*/ 	.short	(.L_3 - .L_2)
	.align		4
.L_2:
        /*0010*/ 	.word	index@(triton_mm)
        /*0014*/ 	.word	0x00000000


	//----- nvinfo : EIATTR_FRAME_SIZE
	.align		4
.L_3:
        /*0018*/ 	.byte	0x04, 0x11
        /*001a*/ 	.short	(.L_5 - .L_4)
	.align		4
.L_4:
        /*001c*/ 	.word	index@(triton_mm)
        /*0020*/ 	.word	0x00000000


	//----- nvinfo : EIATTR_MIN_STACK_SIZE
	.align		4
.L_5:
        /*0024*/ 	.byte	0x04, 0x12
        /*0026*/ 	.short	(.L_7 - .L_6)
	.align		4
.L_6:
        /*0028*/ 	.word	index@(triton_mm)
        /*002c*/ 	.word	0x00000000
.L_7:


//--------------------- .nv.info.triton_mm        --------------------------
	.section	.nv.info.triton_mm,"",@"SHT_CUDA_INFO"
	.sectionflags	@""
	.align	4


	//----- nvinfo : EIATTR_CUDA_API_VERSION
	.align		4
        /*0000*/ 	.byte	0x04, 0x37
        /*0002*/ 	.short	(.L_9 - .L_8)
.L_8:
        /*0004*/ 	.word	0x0000007c


	//----- nvinfo : EIATTR_KPARAM_INFO
	.align		4
.L_9:
        /*0008*/ 	.byte	0x04, 0x17
        /*000a*/ 	.short	(.L_11 - .L_10)
.L_10:
        /*000c*/ 	.word	0x00000000
        /*0010*/ 	.short	0x0003
        /*0012*/ 	.short	0x0018
        /*0014*/ 	.byte	0x00, 0xf0, 0x21, 0x00


	//----- nvinfo : EIATTR_KPARAM_INFO
	.align		4
.L_11:
        /*0018*/ 	.byte	0x04, 0x17
        /*001a*/ 	.short	(.L_13 - .L_12)
.L_12:
        /*001c*/ 	.word	0x00000000
        /*0020*/ 	.short	0x0002
        /*0022*/ 	.short	0x0010
        /*0024*/ 	.byte	0x00, 0xf0, 0x21, 0x00


	//----- nvinfo : EIATTR_KPARAM_INFO
	.align		4
.L_13:
        /*0028*/ 	.byte	0x04, 0x17
        /*002a*/ 	.short	(.L_15 - .L_14)
.L_14:
        /*002c*/ 	.word	0x00000000
        /*0030*/ 	.short	0x0001
        /*0032*/ 	.short	0x0008
        /*0034*/ 	.byte	0x00, 0xf0, 0x21, 0x00


	//----- nvinfo : EIATTR_KPARAM_INFO
	.align		4
.L_15:
        /*0038*/ 	.byte	0x04, 0x17
        /*003a*/ 	.short	(.L_17 - .L_16)
.L_16:
        /*003c*/ 	.word	0x00000000
        /*0040*/ 	.short	0x0000
        /*0042*/ 	.short	0x0000
        /*0044*/ 	.byte	0x00, 0xf0, 0x21, 0x00


	//----- nvinfo : EIATTR_SPARSE_MMA_MASK
	.align		4
.L_17:
        /*0048*/ 	.byte	0x03, 0x50
        /*004a*/ 	.short	0x0000


	//----- nvinfo : EIATTR_MAXREG_COUNT
	.align		4
        /*004c*/ 	.byte	0x03, 0x1b
        /*004e*/ 	.short	0x00ff


	//----- nvinfo : EIATTR_COOP_GROUP_MASK_REGIDS
	.align		4
        /*0050*/ 	.byte	0x04, 0x29
        /*0052*/ 	.short	(.L_19 - .L_18)


	//   ....[0]....
.L_18:
        /*0054*/ 	.word	0xffffffff


	//----- nvinfo : EIATTR_COOP_GROUP_INSTR_OFFSETS
	.align		4
.L_19:
        /*0058*/ 	.byte	0x04, 0x28
        /*005a*/ 	.short	(.L_21 - .L_20)


	//   ....[0]....
.L_20:
        /*005c*/ 	.word	0x00001080


	//----- nvinfo : EIATTR_EXIT_INSTR_OFFSETS
	.align		4
.L_21:
        /*0060*/ 	.byte	0x04, 0x1c
        /*0062*/ 	.short	(.L_23 - .L_22)


	//   ....[0]....
.L_22:
        /*0064*/ 	.word	0x00002c60


	//   ....[1]....
        /*0068*/ 	.word	0x00002c80


	//----- nvinfo : EIATTR_MAX_THREADS
	.align		4
.L_23:
        /*006c*/ 	.byte	0x04, 0x05
        /*006e*/ 	.short	(.L_25 - .L_24)
.L_24:
        /*0070*/ 	.word	0x00000080
        /*0074*/ 	.word	0x00000001
        /*0078*/ 	.word	0x00000001


	//----- nvinfo : EIATTR_CBANK_PARAM_SIZE
	.align		4
.L_25:
        /*007c*/ 	.byte	0x03, 0x19
        /*007e*/ 	.short	0x0020


	//----- nvinfo : EIATTR_PARAM_CBANK
	.align		4
        /*0080*/ 	.byte	0x04, 0x0a
        /*0082*/ 	.short	(.L_27 - .L_26)
	.align		4
.L_26:
        /*0084*/ 	.word	index@(.nv.constant0.triton_mm)
        /*0088*/ 	.short	0x0210
        /*008a*/ 	.short	0x0020


	//----- nvinfo : EIATTR_SW_WAR
	.align		4
.L_27:
        /*008c*/ 	.byte	0x04, 0x36
        /*008e*/ 	.short	(.L_29 - .L_28)
.L_28:
        /*0090*/ 	.word	0x00000008
.L_29:


//--------------------- .nv.callgraph             --------------------------
	.section	.nv.callgraph,"",@"SHT_CUDA_CALLGRAPH"
	.align	4
	.sectionentsize	8
	.align		4
        /*0000*/ 	.word	0x00000000
	.align		4
        /*0004*/ 	.word	0xffffffff
	.align		4
        /*0008*/ 	.word	0x00000000
	.align		4
        /*000c*/ 	.word	0xfffffffe
	.align		4
        /*0010*/ 	.word	0x00000000
	.align		4
        /*0014*/ 	.word	0xfffffffd
	.align		4
        /*0018*/ 	.word	0x00000000
	.align		4
        /*001c*/ 	.word	0xfffffffc


//--------------------- .text.triton_mm           --------------------------
	.section	.text.triton_mm,"ax",@progbits
	.sectionflags	@"SHF_BARRIERS=1"
	.align	128
        .global         triton_mm
        .type           triton_mm,@function
        .size           triton_mm,(.L_x_2 - triton_mm)
        .other          triton_mm,@"STO_CUDA_ENTRY STV_DEFAULT"
triton_mm:
.text.triton_mm:
[----:B------:R-:W1:Y:S01]  /*0000*/  LDC R1, c[0x0][0x28] ;  /* 0x00000a00ff017b82 */ /* 0x000e620000000800 */
[----:B------:R-:W2:Y:S01]  /*0010*/  S2R R9, SR_CTAID.X ;  /* 0x0000000000097919 */ /* 0x000ea20000002500 */
[----:B------:R-:W-:-:S06]  /*0020*/  IMAD.MOV.U32 R5, RZ, RZ, -0x8 ;  /* 0xfffffff8ff057424 */ /* 0x000fcc00078e00ff */
[----:B------:R-:W3:Y:S01]  /*0030*/  S2UR UR14, SR_CgaCtaId ;  /* 0x00000000000e79c3 */ /* 0x000ee20000008800 */
[----:B------:R-:W-:Y:S01]  /*0040*/  UMOV UR4, 0x400 ;  /* 0x0000040000047882 */ /* 0x000fe20000000000 */
[----:B------:R-:W-:Y:S01]  /*0050*/  ULDC.64 UR18, c[0x0][0x208] ;  /* 0x0000820000127ab9 */ /* 0x000fe20000000a00 */
[----:B------:R-:W-:Y:S01]  /*0060*/  IMAD.MOV.U32 R112, RZ, RZ, -0x40 ;  /* 0xffffffc0ff707424 */ /* 0x000fe200078e00ff */
[----:B------:R-:W-:Y:S02]  /*0070*/  CS2R R62, SRZ ;  /* 0x00000000003e7805 */ /* 0x000fe4000001ff00 */
[----:B------:R-:W-:Y:S02]  /*0080*/  CS2R R64, SRZ ;  /* 0x0000000000407805 */ /* 0x000fe4000001ff00 */
[----:B------:R-:W-:Y:S02]  /*0090*/  CS2R R66, SRZ ;  /* 0x0000000000427805 */ /* 0x000fe4000001ff00 */
[----:B------:R-:W-:Y:S01]  /*00a0*/  CS2R R68, SRZ ;  /* 0x0000000000447805 */ /* 0x000fe2000001ff00 */
[----:B------:R-:W4:Y:S01]  /*00b0*/  LDC.64 R44, c[0x0][0x220] ;  /* 0x00008800ff2c7b82 */ /* 0x000f220000000a00 */
[----:B------:R-:W-:-:S02]  /*00c0*/  CS2R R70, SRZ ;  /* 0x0000000000467805 */ /* 0x000fc4000001ff00 */
[----:B------:R-:W-:Y:S02]  /*00d0*/  CS2R R72, SRZ ;  /* 0x0000000000487805 */ /* 0x000fe4000001ff00 */
[----:B------:R-:W-:Y:S02]  /*00e0*/  CS2R R74, SRZ ;  /* 0x00000000004a7805 */ /* 0x000fe4000001ff00 */
[----:B------:R-:W-:Y:S02]  /*00f0*/  CS2R R76, SRZ ;  /* 0x00000000004c7805 */ /* 0x000fe4000001ff00 */
[----:B------:R-:W-:Y:S02]  /*0100*/  CS2R R78, SRZ ;  /* 0x00000000004e7805 */ /* 0x000fe4000001ff00 */
[----:B------:R-:W-:Y:S02]  /*0110*/  CS2R R80, SRZ ;  /* 0x0000000000507805 */ /* 0x000fe4000001ff00 */
[----:B------:R-:W-:Y:S01]  /*0120*/  CS2R R82, SRZ ;  /* 0x0000000000527805 */ /* 0x000fe2000001ff00 */
[----:B------:R-:W5:Y:S01]  /*0130*/  LDC.64 R28, c[0x0][0x218] ;  /* 0x00008600ff1c7b82 */ /* 0x000f620000000a00 */
[----:B------:R-:W-:-:S02]  /*0140*/  CS2R R84, SRZ ;  /* 0x0000000000547805 */ /* 0x000fc4000001ff00 */
[----:B------:R-:W-:Y:S01]  /*0150*/  CS2R R86, SRZ ;  /* 0x0000000000567805 */ /* 0x000fe2000001ff00 */
[----:B------:R-:W-:Y:S01]  /*0160*/  UMOV UR15, 0x1 ;  /* 0x00000001000f7882 */ /* 0x000fe20000000000 */
[----:B------:R-:W-:Y:S01]  /*0170*/  UMOV UR6, 0xffffffff ;  /* 0xffffffff00067882 */ /* 0x000fe20000000000 */
[----:B------:R-:W-:Y:S01]  /*0180*/  UMOV UR5, URZ ;  /* 0x0000003f00057c82 */ /* 0x000fe20008000000 */
[----:B---3--:R-:W-:-:S03]  /*0190*/  UPRMT UR14, UR14, 0x654, UR4 ;  /* 0x000006540e0e7896 */ /* 0x008fc60008000004 */
[----:B------:R-:W-:Y:S01]  /*01a0*/  UMOV UR4, URZ ;  /* 0x0000003f00047c82 */ /* 0x000fe20008000000 */
[----:B------:R-:W-:Y:S01]  /*01b0*/  UIADD3 UR17, UR14, 0x6000, URZ ;  /* 0x000060000e117890 */ /* 0x000fe2000fffe03f */
[----:B--2---:R-:W-:-:S05]  /*01c0*/  IMAD.HI R0, R9, 0x2aaaaaab, RZ ;  /* 0x2aaaaaab09007827 */ /* 0x004fca00078e02ff */
[----:B------:R-:W-:-:S04]  /*01d0*/  SHF.R.U32.HI R3, RZ, 0x1f, R0 ;  /* 0x0000001fff037819 */ /* 0x000fc80000011600 */
[----:B------:R-:W-:-:S05]  /*01e0*/  LEA.HI.SX32 R4, R0, R3, 0x1b ;  /* 0x0000000300047211 */ /* 0x000fca00078fdaff */
[C---:B------:R-:W-:Y:S02]  /*01f0*/  IMAD R0, R4.reuse, R5, 0x40 ;  /* 0x0000004004007424 */ /* 0x040fe400078e0205 */
[----:B------:R-:W-:-:S03]  /*0200*/  IMAD R6, R4, -0xc0, R9 ;  /* 0xffffff4004067824 */ /* 0x000fc600078e0209 */
[----:B------:R-:W-:Y:S02]  /*0210*/  VIMNMX R5, R0, 0x8, PT ;  /* 0x0000000800057848 */ /* 0x000fe40003fe0100 */
[----:B------:R-:W-:Y:S02]  /*0220*/  IABS R10, R6 ;  /* 0x00000006000a7213 */ /* 0x000fe40000000000 */
[-C--:B------:R-:W-:Y:S02]  /*0230*/  IABS R8, R5.reuse ;  /* 0x0000000500087213 */ /* 0x080fe40000000000 */
[-C--:B------:R-:W-:Y:S02]  /*0240*/  IABS R11, R5.reuse ;  /* 0x00000005000b7213 */ /* 0x080fe40000000000 */
[----:B------:R-:W2:Y:S01]  /*0250*/  I2F.RP R0, R8 ;  /* 0x0000000800007306 */ /* 0x000ea20000209400 */
[----:B------:R-:W-:Y:S02]  /*0260*/  LOP3.LUT R6, R6, R5, RZ, 0x3c, !PT ;  /* 0x0000000506067212 */ /* 0x000fe400078e3cff */
[----:B------:R-:W-:-:S02]  /*0270*/  IMAD.MOV R11, RZ, RZ, -R11 ;  /* 0x000000ffff0b7224 */ /* 0x000fc400078e0a0b */
[----:B------:R-:W-:Y:S02]  /*0280*/  ISETP.GE.AND P3, PT, R6, RZ, PT ;  /* 0x000000ff0600720c */ /* 0x000fe40003f66270 */
[----:B------:R-:W-:Y:S01]  /*0290*/  LOP3.LUT R6, RZ, R5, RZ, 0x33, !PT ;  /* 0x00000005ff067212 */ /* 0x000fe200078e33ff */
[----:B--2---:R-:W2:Y:S02]  /*02a0*/  MUFU.RCP R0, R0 ;  /* 0x0000000000007308 */ /* 0x004ea40000001000 */
[----:B--2---:R-:W-:Y:S01]  /*02b0*/  VIADD R2, R0, 0xffffffe ;  /* 0x0ffffffe00027836 */ /* 0x004fe20000000000 */
[----:B------:R-:W-:-:S05]  /*02c0*/  IABS R0, R9 ;  /* 0x0000000900007213 */ /* 0x000fca0000000000 */
[----:B------:R2:W3:Y:S02]  /*02d0*/  F2I.FTZ.U32.TRUNC.NTZ R3, R2 ;  /* 0x0000000200037305 */ /* 0x0004e4000021f000 */
[----:B--2---:R-:W-:Y:S02]  /*02e0*/  IMAD.MOV.U32 R2, RZ, RZ, RZ ;  /* 0x000000ffff027224 */ /* 0x004fe400078e00ff */
[----:B---3--:R-:W-:-:S04]  /*02f0*/  IMAD.MOV R7, RZ, RZ, -R3 ;  /* 0x000000ffff077224 */ /* 0x008fc800078e0a03 */
[----:B------:R-:W-:-:S04]  /*0300*/  IMAD R7, R7, R8, RZ ;  /* 0x0000000807077224 */ /* 0x000fc800078e02ff */
[----:B------:R-:W-:-:S06]  /*0310*/  IMAD.HI.U32 R3, R3, R7, R2 ;  /* 0x0000000703037227 */ /* 0x000fcc00078e0002 */
[----:B------:R-:W-:-:S04]  /*0320*/  IMAD.HI.U32 R2, R3, R10, RZ ;  /* 0x0000000a03027227 */ /* 0x000fc800078e00ff */
[----:B------:R-:W-:Y:S02]  /*0330*/  IMAD R7, R2, R11, R10 ;  /* 0x0000000b02077224 */ /* 0x000fe400078e020a */
[----:B------:R-:W-:Y:S02]  /*0340*/  IMAD.MOV.U32 R10, RZ, RZ, R0 ;  /* 0x000000ffff0a7224 */ /* 0x000fe400078e0000 */
[----:B------:R-:W2:Y:S01]  /*0350*/  S2R R0, SR_TID.X ;  /* 0x0000000000007919 */ /* 0x000ea20000002100 */
[----:B------:R-:W-:Y:S01]  /*0360*/  ISETP.GT.U32.AND P2, PT, R8, R7, PT ;  /* 0x000000070800720c */ /* 0x000fe20003f44070 */
[----:B------:R-:W-:-:S04]  /*0370*/  IMAD.HI.U32 R3, R3, R10, RZ ;  /* 0x0000000a03037227 */ /* 0x000fc800078e00ff */
[----:B------:R-:W-:-:S05]  /*0380*/  IMAD R3, R3, R11, R10 ;  /* 0x0000000b03037224 */ /* 0x000fca00078e020a */
[----:B------:R-:W-:-:S03]  /*0390*/  ISETP.GT.U32.AND P1, PT, R8, R3, PT ;  /* 0x000000030800720c */ /* 0x000fc60003f24070 */
[----:B------:R-:W-:Y:S02]  /*03a0*/  @!P2 IMAD.IADD R7, R7, 0x1, -R8 ;  /* 0x000000010707a824 */ /* 0x000fe400078e0a08 */
[----:B------:R-:W-:Y:S01]  /*03b0*/  @!P2 VIADD R2, R2, 0x1 ;  /* 0x000000010202a836 */ /* 0x000fe20000000000 */
[----:B------:R-:W-:Y:S02]  /*03c0*/  ISETP.GE.AND P2, PT, R9, RZ, PT ;  /* 0x000000ff0900720c */ /* 0x000fe40003f46270 */
[----:B------:R-:W-:-:S05]  /*03d0*/  ISETP.GE.U32.AND P0, PT, R7, R8, PT ;  /* 0x000000080700720c */ /* 0x000fca0003f06070 */
[----:B------:R-:W-:-:S05]  /*03e0*/  @!P1 IMAD.IADD R3, R3, 0x1, -R8 ;  /* 0x0000000103039824 */ /* 0x000fca00078e0a08 */
[----:B------:R-:W-:-:S03]  /*03f0*/  ISETP.GT.U32.AND P1, PT, R8, R3, PT ;  /* 0x000000030800720c */ /* 0x000fc60003f24070 */
[----:B------:R-:W-:Y:S01]  /*0400*/  @P0 VIADD R2, R2, 0x1 ;  /* 0x0000000102020836 */ /* 0x000fe20000000000 */
[----:B------:R-:W-:Y:S02]  /*0410*/  ISETP.NE.AND P0, PT, R5, RZ, PT ;  /* 0x000000ff0500720c */ /* 0x000fe40003f05270 */
[----:B--2---:R-:W-:Y:S01]  /*0420*/  SHF.R.U32.HI R13, RZ, 0x3, R0 ;  /* 0x00000003ff0d7819 */ /* 0x004fe20000011600 */
[----:B------:R-:W-:Y:S01]  /*0430*/  @!P3 IMAD.MOV R2, RZ, RZ, -R2 ;  /* 0x000000ffff02b224 */ /* 0x000fe200078e0a02 */
[----:B------:R-:W-:Y:S02]  /*0440*/  SHF.R.U32.HI R113, RZ, 0x5, R0 ;  /* 0x00000005ff717819 */ /* 0x000fe40000011600 */
[----:B------:R-:W-:Y:S02]  /*0450*/  SGXT.U32 R13, R13, 0x4 ;  /* 0x000000040d0d781a */ /* 0x000fe40000000000 */
[----:B------:R-:W-:Y:S01]  /*0460*/  SEL R2, R6, R2, !P0 ;  /* 0x0000000206027207 */ /* 0x000fe20004000000 */
[----:B------:R-:W-:Y:S01]  /*0470*/  @!P1 IMAD.IADD R3, R3, 0x1, -R8 ;  /* 0x0000000103039824 */ /* 0x000fe200078e0a08 */
[----:B------:R-:W-:-:S03]  /*0480*/  LOP3.LUT R115, R113, 0x7fffffc, RZ, 0xc0, !PT ;  /* 0x07fffffc71737812 */ /* 0x000fc600078ec0ff */
[----:B------:R-:W-:Y:S02]  /*0490*/  IMAD.SHL.U32 R2, R2, 0x80, RZ ;  /* 0x0000008002027824 */ /* 0x000fe400078e00ff */
[----:B------:R-:W-:-:S03]  /*04a0*/  @!P2 IMAD.MOV R3, RZ, RZ, -R3 ;  /* 0x000000ffff03a224 */ /* 0x000fc600078e0a03 */
[----:B------:R-:W-:Y:S02]  /*04b0*/  LOP3.LUT R5, R2, R13, RZ, 0xfc, !PT ;  /* 0x0000000d02057212 */ /* 0x000fe400078efcff */
[----:B------:R-:W-:Y:S02]  /*04c0*/  LOP3.LUT R7, R2, 0x10, R13, 0xfe, !PT ;  /* 0x0000001002077812 */ /* 0x000fe400078efe0d */
[----:B------:R-:W-:Y:S01]  /*04d0*/  SEL R3, R6, R3, !P0 ;  /* 0x0000000306037207 */ /* 0x000fe20004000000 */
[----:B------:R-:W-:Y:S01]  /*04e0*/  IMAD.HI R9, R5, 0x2aaaaaab, RZ ;  /* 0x2aaaaaab05097827 */ /* 0x000fe200078e02ff */
[----:B------:R-:W-:Y:S02]  /*04f0*/  LOP3.LUT R8, R2, 0x20, R13, 0xfe, !PT ;  /* 0x0000002002087812 */ /* 0x000fe400078efe0d */
[----:B------:R-:W-:Y:S01]  /*0500*/  LOP3.LUT R17, R2, 0x70, R13, 0xfe, !PT ;  /* 0x0000007002117812 */ /* 0x000fe200078efe0d */
[----:B------:R-:W-:Y:S01]  /*0510*/  IMAD.HI R10, R7, 0x2aaaaaab, RZ ;  /* 0x2aaaaaab070a7827 */ /* 0x000fe200078e02ff */
[----:B------:R-:W-:-:S03]  /*0520*/  SHF.R.U32.HI R6, RZ, 0x1f, R9 ;  /* 0x0000001fff067819 */ /* 0x000fc60000011609 */
[----:B------:R-:W-:Y:S01]  /*0530*/  IMAD R25, R4, 0x8, R3 ;  /* 0x0000000804197824 */ /* 0x000fe200078e0203 */
[----:B------:R-:W-:Y:S01]  /*0540*/  SHF.R.U32.HI R3, RZ, 0x1f, R10 ;  /* 0x0000001fff037819 */ /* 0x000fe2000001160a */
[----:B------:R-:W-:Y:S01]  /*0550*/  IMAD.HI R11, R8, 0x2aaaaaab, RZ ;  /* 0x2aaaaaab080b7827 */ /* 0x000fe200078e02ff */
[----:B------:R-:W-:Y:S02]  /*0560*/  LEA.HI R12, R9, R6, RZ, 0x17 ;  /* 0x00000006090c7211 */ /* 0x000fe400078fb8ff */
[----:B------:R-:W-:Y:S01]  /*0570*/  LOP3.LUT R6, R2, 0x30, R13, 0xfe, !PT ;  /* 0x0000003002067812 */ /* 0x000fe200078efe0d */
[----:B------:R-:W-:Y:S01]  /*0580*/  IMAD.HI R24, R17, 0x2aaaaaab, RZ ;  /* 0x2aaaaaab11187827 */ /* 0x000fe200078e02ff */
[----:B------:R-:W-:Y:S02]  /*0590*/  LOP3.LUT R9, R2, 0x40, R13, 0xfe, !PT ;  /* 0x0000004002097812 */ /* 0x000fe400078efe0d */
[----:B------:R-:W-:Y:S01]  /*05a0*/  LEA.HI R14, R10, R3, RZ, 0x17 ;  /* 0x000000030a0e7211 */ /* 0x000fe200078fb8ff */
[----:B------:R-:W-:Y:S01]  /*05b0*/  IMAD.HI R3, R6, 0x2aaaaaab, RZ ;  /* 0x2aaaaaab06037827 */ /* 0x000fe200078e02ff */
[----:B------:R-:W-:-:S02]  /*05c0*/  SHF.R.U32.HI R4, RZ, 0x1f, R11 ;  /* 0x0000001fff047819 */ /* 0x000fc4000001160b */
[----:B------:R-:W-:Y:S01]  /*05d0*/  LOP3.LUT R10, R2, 0x50, R13, 0xfe, !PT ;  /* 0x00000050020a7812 */ /* 0x000fe200078efe0d */
[----:B------:R-:W-:Y:S01]  /*05e0*/  IMAD.HI R16, R9, 0x2aaaaaab, RZ ;  /* 0x2aaaaaab09107827 */ /* 0x000fe200078e02ff */
[----:B------:R-:W-:Y:S02]  /*05f0*/  LEA.HI R15, R11, R4, RZ, 0x17 ;  /* 0x000000040b0f7211 */ /* 0x000fe400078fb8ff */
[----:B------:R-:W-:Y:S01]  /*0600*/  LOP3.LUT R11, R2, 0x60, R13, 0xfe, !PT ;  /* 0x00000060020b7812 */ /* 0x000fe200078efe0d */
[----:B------:R-:W-:Y:S01]  /*0610*/  IMAD.HI R20, R10, 0x2aaaaaab, RZ ;  /* 0x2aaaaaab0a147827 */ /* 0x000fe200078e02ff */
[----:B------:R-:W-:Y:S02]  /*0620*/  SHF.R.U32.HI R4, RZ, 0x1f, R3 ;  /* 0x0000001fff047819 */ /* 0x000fe40000011603 */
[----:B------:R-:W-:Y:S01]  /*0630*/  SHF.R.U32.HI R21, RZ, 0x1f, R16 ;  /* 0x0000001fff157819 */ /* 0x000fe20000011610 */
[----:B------:R-:W-:Y:S01]  /*0640*/  IMAD.HI R22, R11, 0x2aaaaaab, RZ ;  /* 0x2aaaaaab0b167827 */ /* 0x000fe200078e02ff */
[----:B------:R-:W-:-:S02]  /*0650*/  SHF.R.U32.HI R23, RZ, 0x1f, R20 ;  /* 0x0000001fff177819 */ /* 0x000fc40000011614 */
[----:B------:R-:W-:Y:S01]  /*0660*/  LEA.HI R19, R3, R4, RZ, 0x17 ;  /* 0x0000000403137211 */ /* 0x000fe200078fb8ff */
[----:B------:R-:W-:Y:S01]  /*0670*/  IMAD.SHL.U32 R3, R25, 0x40, RZ ;  /* 0x0000004019037824 */ /* 0x000fe200078e00ff */
[----:B------:R-:W-:Y:S01]  /*0680*/  LEA.HI R18, R16, R21, RZ, 0x17 ;  /* 0x0000001510127211 */ /* 0x000fe200078fb8ff */
[----:B------:R-:W-:Y:S01]  /*0690*/  IMAD R27, R15, -0xc00, R8 ;  /* 0xfffff4000f1b7824 */ /* 0x000fe200078e0208 */
[----:B------:R-:W-:Y:S01]  /*06a0*/  SHF.R.S32.HI R16, RZ, 0x19, R25 ;  /* 0x00000019ff107819 */ /* 0x000fe20000011419 */
[----:B------:R-:W-:Y:S01]  /*06b0*/  IMAD R31, R19, -0xc00, R6 ;  /* 0xfffff400131f7824 */ /* 0x000fe200078e0206 */
[----:B------:R-:W-:Y:S01]  /*06c0*/  LEA.HI R21, R20, R23, RZ, 0x17 ;  /* 0x0000001714157211 */ /* 0x000fe200078fb8ff */
[----:B------:R-:W-:Y:S01]  /*06d0*/  IMAD R33, R18, -0xc00, R9 ;  /* 0xfffff40012217824 */ /* 0x000fe200078e0209 */
[----:B------:R-:W-:Y:S02]  /*06e0*/  SHF.R.U32.HI R23, RZ, 0x1f, R22 ;  /* 0x0000001fff177819 */ /* 0x000fe40000011616 */
[----:B------:R-:W-:Y:S01]  /*06f0*/  SGXT R16, R16, 0x1 ;  /* 0x000000011010781a */ /* 0x000fe20000000200 */
[----:B------:R-:W-:Y:S01]  /*0700*/  IMAD R35, R21, -0xc00, R10 ;  /* 0xfffff40015237824 */ /* 0x000fe200078e020a */
[----:B------:R-:W-:-:S02]  /*0710*/  LOP3.LUT R4, R3, R13, RZ, 0xfc, !PT ;  /* 0x0000000d03047212 */ /* 0x000fc400078efcff */
[----:B------:R-:W-:Y:S02]  /*0720*/  SHF.R.U32.HI R25, RZ, 0x1f, R24 ;  /* 0x0000001fff197819 */ /* 0x000fe40000011618 */
[----:B------:R-:W-:Y:S01]  /*0730*/  LEA.HI R22, R22, R23, RZ, 0x17 ;  /* 0x0000001716167211 */ /* 0x000fe200078fb8ff */
[----:B------:R-:W-:Y:S01]  /*0740*/  IMAD R23, R12, -0xc00, R5 ;  /* 0xfffff4000c177824 */ /* 0x000fe200078e0205 */
[----:B------:R-:W-:Y:S02]  /*0750*/  LEA.HI R5, R16, R4, RZ, 0xc ;  /* 0x0000000410057211 */ /* 0x000fe400078f60ff */
[----:B------:R-:W-:Y:S01]  /*0760*/  LEA.HI R24, R24, R25, RZ, 0x17 ;  /* 0x0000001918187211 */ /* 0x000fe200078fb8ff */
[----:B------:R-:W-:Y:S01]  /*0770*/  IMAD R25, R14, -0xc00, R7 ;  /* 0xfffff4000e197824 */ /* 0x000fe200078e0207 */
[----:B------:R-:W-:Y:S01]  /*0780*/  LOP3.LUT R7, R5, 0x3ff000, RZ, 0xc0, !PT ;  /* 0x003ff00005077812 */ /* 0x000fe200078ec0ff */
[----:B------:R-:W-:Y:S01]  /*0790*/  IMAD.SHL.U32 R5, R0, 0x8, RZ ;  /* 0x0000000800057824 */ /* 0x000fe200078e00ff */
[C---:B------:R-:W-:Y:S01]  /*07a0*/  LOP3.LUT R6, R13.reuse, 0x20, RZ, 0xfc, !PT ;  /* 0x000000200d067812 */ /* 0x040fe200078efcff */
[----:B------:R-:W-:Y:S01]  /*07b0*/  IMAD R37, R22, -0xc00, R11 ;  /* 0xfffff40016257824 */ /* 0x000fe200078e020b */
[C---:B------:R-:W-:Y:S01]  /*07c0*/  LOP3.LUT R8, R13.reuse, 0x40, RZ, 0xfc, !PT ;  /* 0x000000400d087812 */ /* 0x040fe200078efcff */
[----:B------:R-:W-:Y:S01]  /*07d0*/  IMAD.IADD R19, R4, 0x1, -R7 ;  /* 0x0000000104137824 */ /* 0x000fe200078e0a07 */
[----:B------:R-:W-:Y:S01]  /*07e0*/  LOP3.LUT R12, R5, 0x38, R0, 0x48, !PT ;  /* 0x00000038050c7812 */ /* 0x000fe200078e4800 */
[----:B------:R-:W-:Y:S01]  /*07f0*/  IMAD R17, R24, -0xc00, R17 ;  /* 0xfffff40018117824 */ /* 0x000fe200078e0211 */
[----:B------:R-:W-:-:S02]  /*0800*/  LOP3.LUT R4, R13, 0x10, RZ, 0xfc, !PT ;  /* 0x000000100d047812 */ /* 0x000fc400078efcff */
[C---:B------:R-:W-:Y:S01]  /*0810*/  LOP3.LUT R7, R13.reuse, 0x30, RZ, 0xfc, !PT ;  /* 0x000000300d077812 */ /* 0x040fe200078efcff */
[--C-:B------:R-:W-:Y:S01]  /*0820*/  IMAD R6, R6, 0x40, R12.reuse ;  /* 0x0000004006067824 */ /* 0x100fe200078e020c */
[C---:B------:R-:W-:Y:S01]  /*0830*/  LOP3.LUT R9, R13.reuse, 0x50, RZ, 0xfc, !PT ;  /* 0x000000500d097812 */ /* 0x040fe200078efcff */
[--C-:B------:R-:W-:Y:S01]  /*0840*/  IMAD R4, R4, 0x40, R12.reuse ;  /* 0x0000004004047824 */ /* 0x100fe200078e020c */
[----:B------:R-:W-:Y:S01]  /*0850*/  LOP3.LUT R10, R13, 0x60, RZ, 0xfc, !PT ;  /* 0x000000600d0a7812 */ /* 0x000fe200078efcff */
[--C-:B------:R-:W-:Y:S01]  /*0860*/  IMAD R7, R7, 0x40, R12.reuse ;  /* 0x0000004007077824 */ /* 0x100fe200078e020c */
[----:B------:R-:W-:Y:S01]  /*0870*/  LOP3.LUT R11, R13, 0x70, RZ, 0xfc, !PT ;  /* 0x000000700d0b7812 */ /* 0x000fe200078efcff */
[--C-:B------:R-:W-:Y:S01]  /*0880*/  IMAD R8, R8, 0x40, R12.reuse ;  /* 0x0000004008087824 */ /* 0x100fe200078e020c */
[----:B------:R-:W-:Y:S01]  /*0890*/  LOP3.LUT R14, R3, 0x10, R13, 0xfe, !PT ;  /* 0x00000010030e7812 */ /* 0x000fe200078efe0d */
[--C-:B------:R-:W-:Y:S01]  /*08a0*/  IMAD R9, R9, 0x40, R12.reuse ;  /* 0x0000004009097824 */ /* 0x100fe200078e020c */
[----:B------:R-:W-:Y:S01]  /*08b0*/  LOP3.LUT R15, R3, 0x20, R13, 0xfe, !PT ;  /* 0x00000020030f7812 */ /* 0x000fe200078efe0d */
[--C-:B------:R-:W-:Y:S01]  /*08c0*/  IMAD R10, R10, 0x40, R12.reuse ;  /* 0x000000400a0a7824 */ /* 0x100fe200078e020c */
[C---:B------:R-:W-:Y:S01]  /*08d0*/  LEA.HI R18, R16.reuse, R14, RZ, 0xc ;  /* 0x0000000e10127211 */ /* 0x040fe200078f60ff */
[--C-:B------:R-:W-:Y:S01]  /*08e0*/  IMAD R11, R11, 0x40, R12.reuse ;  /* 0x000000400b0b7824 */ /* 0x100fe200078e020c */
[----:B------:R-:W-:Y:S01]  /*08f0*/  LEA.HI R20, R16, R15, RZ, 0xc ;  /* 0x0000000f10147211 */ /* 0x000fe200078f60ff */
[----:B------:R-:W-:Y:S01]  /*0900*/  IMAD R12, R13, 0x40, R12 ;  /* 0x000000400d0c7824 */ /* 0x000fe200078e020c */
[----:B------:R-:W-:-:S02]  /*0910*/  LOP3.LUT R13, R3, 0x30, R13, 0xfe, !PT ;  /* 0x00000030030d7812 */ /* 0x000fc400078efe0d */
[----:B------:R-:W-:Y:S02]  /*0920*/  LOP3.LUT R21, R18, 0x3ff000, RZ, 0xc0, !PT ;  /* 0x003ff00012157812 */ /* 0x000fe400078ec0ff */
[----:B------:R-:W-:Y:S02]  /*0930*/  LEA.HI R16, R16, R13, RZ, 0xc ;  /* 0x0000000d10107211 */ /* 0x000fe400078f60ff */
[----:B------:R-:W-:Y:S01]  /*0940*/  LOP3.LUT R20, R20, 0x3ff000, RZ, 0xc0, !PT ;  /* 0x003ff00014147812 */ /* 0x000fe200078ec0ff */
[----:B------:R-:W-:Y:S01]  /*0950*/  IMAD.IADD R21, R14, 0x1, -R21 ;  /* 0x000000010e157824 */ /* 0x000fe200078e0a15 */
[----:B------:R-:W-:Y:S02]  /*0960*/  LOP3.LUT R18, R16, 0x3ff000, RZ, 0xc0, !PT ;  /* 0x003ff00010127812 */ /* 0x000fe400078ec0ff */
[----:B------:R-:W-:Y:S01]  /*0970*/  LOP3.LUT R16, R5, 0x38, RZ, 0xc0, !PT ;  /* 0x0000003805107812 */ /* 0x000fe200078ec0ff */
[----:B------:R-:W-:Y:S01]  /*0980*/  IMAD.IADD R15, R15, 0x1, -R20 ;  /* 0x000000010f0f7824 */ /* 0x000fe200078e0a14 */
[----:B------:R-:W-:Y:S01]  /*0990*/  LEA R55, R8, UR14, 0x1 ;  /* 0x0000000e08377c11 */ /* 0x000fe2000f8e08ff */
[----:B------:R-:W-:Y:S01]  /*09a0*/  IMAD.IADD R13, R13, 0x1, -R18 ;  /* 0x000000010d0d7824 */ /* 0x000fe200078e0a12 */
[----:B------:R-:W-:Y:S01]  /*09b0*/  LEA R57, R9, UR14, 0x1 ;  /* 0x0000000e09397c11 */ /* 0x000fe2000f8e08ff */
[--C-:B------:R-:W-:Y:S01]  /*09c0*/  IMAD R39, R23, 0xc00, R16.reuse ;  /* 0x00000c0017277824 */ /* 0x100fe200078e0210 */
[----:B------:R-:W-:Y:S01]  /*09d0*/  LEA R59, R10, UR14, 0x1 ;  /* 0x0000000e0a3b7c11 */ /* 0x000fe2000f8e08ff */
[--C-:B------:R-:W-:Y:S01]  /*09e0*/  IMAD R47, R31, 0xc00, R16.reuse ;  /* 0x00000c001f2f7824 */ /* 0x100fe200078e0210 */
[----:B------:R-:W-:Y:S01]  /*09f0*/  LEA R61, R11, UR14, 0x1 ;  /* 0x0000000e0b3d7c11 */ /* 0x000fe2000f8e08ff */
[----:B------:R-:W-:-:S02]  /*0a00*/  IMAD R19, R19, 0xc00, R16 ;  /* 0x00000c0013137824 */ /* 0x000fc400078e0210 */
[--C-:B------:R-:W-:Y:S02]  /*0a10*/  IMAD R41, R25, 0xc00, R16.reuse ;  /* 0x00000c0019297824 */ /* 0x100fe400078e0210 */
[--C-:B------:R-:W-:Y:S02]  /*0a20*/  IMAD R49, R33, 0xc00, R16.reuse ;  /* 0x00000c0021317824 */ /* 0x100fe400078e0210 */
[--C-:B------:R-:W-:Y:S02]  /*0a30*/  IMAD R21, R21, 0xc00, R16.reuse ;  /* 0x00000c0015157824 */ /* 0x100fe400078e0210 */
[--C-:B------:R-:W-:Y:S02]  /*0a40*/  IMAD R43, R27, 0xc00, R16.reuse ;  /* 0x00000c001b2b7824 */ /* 0x100fe400078e0210 */
[--C-:B------:R-:W-:Y:S02]  /*0a50*/  IMAD R51, R35, 0xc00, R16.reuse ;  /* 0x00000c0023337824 */ /* 0x100fe400078e0210 */
[----:B------:R-:W-:-:S02]  /*0a60*/  IMAD R15, R15, 0xc00, R16 ;  /* 0x00000c000f0f7824 */ /* 0x000fc400078e0210 */
[--C-:B------:R-:W-:Y:S02]  /*0a70*/  IMAD R53, R37, 0xc00, R16.reuse ;  /* 0x00000c0025357824 */ /* 0x100fe400078e0210 */
[----:B------:R-:W-:Y:S02]  /*0a80*/  IMAD R13, R13, 0xc00, R16 ;  /* 0x00000c000d0d7824 */ /* 0x000fe400078e0210 */
[----:B----4-:R-:W-:-:S04]  /*0a90*/  IMAD.WIDE R30, R39, 0x2, R44 ;  /* 0x00000002271e7825 */ /* 0x010fc800078e022c */
[----:B------:R-:W-:Y:S01]  /*0aa0*/  IMAD.WIDE R36, R47, 0x2, R44 ;  /* 0x000000022f247825 */ /* 0x000fe200078e022c */
[----:B------:R-:W-:-:S03]  /*0ab0*/  LEA R47, R12, UR14, 0x1 ;  /* 0x0000000e0c2f7c11 */ /* 0x000fc6000f8e08ff */
[----:B-----5:R-:W-:-:S04]  /*0ac0*/  IMAD.WIDE R22, R19, 0x2, R28 ;  /* 0x0000000213167825 */ /* 0x020fc800078e021c */
[--C-:B------:R-:W-:Y:S01]  /*0ad0*/  IMAD.WIDE R32, R41, 0x2, R44.reuse ;  /* 0x0000000229207825 */ /* 0x100fe200078e022c */
[----:B------:R-:W-:Y:S01]  /*0ae0*/  @!PT LDS RZ, [RZ] ;  /* 0x00000000fffff984 */ /* 0x000fe20000000800 */
[----:B------:R-:W-:Y:S01]  /*0af0*/  @!PT LDS RZ, [RZ] ;  /* 0x00000000fffff984 */ /* 0x000fe20000000800 */
[----:B------:R-:W-:Y:S01]  /*0b00*/  @!PT LDS RZ, [RZ] ;  /* 0x00000000fffff984 */ /* 0x000fe20000000800 */
[----:B------:R-:W-:Y:S01]  /*0b10*/  LDGSTS.E.BYPASS.128 [R47], desc[UR18][R22.64] ;  /* 0x00000000162f7fae */ /* 0x000fe2000b901c52 */
[----:B------:R-:W-:Y:S02]  /*0b20*/  IADD3 R114, P0, R22, 0x100, RZ ;  /* 0x0000010016727810 */ /* 0x000fe40007f1e0ff */
[----:B------:R-:W-:Y:S01]  /*0b30*/  IMAD.WIDE R38, R49, 0x2, R44 ;  /* 0x0000000231267825 */ /* 0x000fe200078e022c */
[----:B------:R-:W-:-:S03]  /*0b40*/  LEA R49, R4, UR14, 0x1 ;  /* 0x0000000e04317c11 */ /* 0x000fc6000f8e08ff */
[----:B------:R-:W-:-:S04]  /*0b50*/  IMAD.WIDE R24, R21, 0x2, R28 ;  /* 0x0000000215187825 */ /* 0x000fc800078e021c */
[--C-:B------:R-:W-:Y:S01]  /*0b60*/  IMAD.WIDE R34, R43, 0x2, R44.reuse ;  /* 0x000000022b227825 */ /* 0x100fe200078e022c */
[----:B------:R-:W-:Y:S03]  /*0b70*/  LDGSTS.E.BYPASS.128 [R49], desc[UR18][R24.64] ;  /* 0x0000000018317fae */ /* 0x000fe6000b901c52 */
[----:B------:R-:W-:Y:S01]  /*0b80*/  IMAD.WIDE R40, R51, 0x2, R44 ;  /* 0x0000000233287825 */ /* 0x000fe200078e022c */
[----:B------:R-:W-:-:S03]  /*0b90*/  LEA R51, R6, UR14, 0x1 ;  /* 0x0000000e06337c11 */ /* 0x000fc6000f8e08ff */
[----:B------:R-:W-:Y:S01]  /*0ba0*/  IMAD.WIDE R26, R15, 0x2, R28 ;  /* 0x000000020f1a7825 */ /* 0x000fe200078e021c */
[----:B------:R-:W-:-:S03]  /*0bb0*/  IADD3 R105, P2, R40, 0x100, RZ ;  /* 0x0000010028697810 */ /* 0x000fc60007f5e0ff */
[----:B------:R-:W-:Y:S01]  /*0bc0*/  IMAD.WIDE R42, R53, 0x2, R44 ;  /* 0x00000002352a7825 */ /* 0x000fe200078e022c */
[----:B------:R-:W-:Y:S01]  /*0bd0*/  LEA R53, R7, UR14, 0x1 ;  /* 0x0000000e07357c11 */ /* 0x000fe2000f8e08ff */
[----:B------:R-:W-:Y:S02]  /*0be0*/  LDGSTS.E.BYPASS.128 [R51], desc[UR18][R26.64] ;  /* 0x000000001a337fae */ /* 0x000fe4000b901c52 */
[----:B------:R-:W-:Y:S01]  /*0bf0*/  IMAD.WIDE R28, R13, 0x2, R28 ;  /* 0x000000020d1c7825 */ /* 0x000fe200078e021c */
[----:B------:R-:W-:-:S03]  /*0c00*/  IADD3 R13, P1, R24, 0x100, RZ ;  /* 0x00000100180d7810 */ /* 0x000fc60007f3e0ff */
[----:B------:R-:W-:Y:S01]  /*0c10*/  IMAD R17, R17, 0xc00, R16 ;  /* 0x00000c0011117824 */ /* 0x000fe200078e0210 */
[----:B------:R-:W-:Y:S01]  /*0c20*/  LDGSTS.E.BYPASS.128 [R53], desc[UR18][R28.64] ;  /* 0x000000001c357fae */ /* 0x000fe2000b901c52 */
[----:B------:R-:W-:Y:S01]  /*0c30*/  IMAD.X R14, RZ, RZ, R23, P0 ;  /* 0x000000ffff0e7224 */ /* 0x000fe200000e0617 */
[----:B------:R-:W-:Y:S01]  /*0c40*/  IADD3 R15, P0, R26, 0x100, RZ ;  /* 0x000001001a0f7810 */ /* 0x000fe20007f1e0ff */
[----:B------:R-:W-:Y:S01]  /*0c50*/  IMAD.WIDE R44, R17, 0x2, R44 ;  /* 0x00000002112c7825 */ /* 0x000fe200078e022c */
[----:B------:R-:W0:Y:S03]  /*0c60*/  LDGDEPBAR ;  /* 0x00000000000079af */ /* 0x000e260000000000 */
[----:B------:R-:W-:Y:S01]  /*0c70*/  IMAD.X R16, RZ, RZ, R25, P1 ;  /* 0x000000ffff107224 */ /* 0x000fe200008e0619 */
[----:B------:R-:W-:Y:S01]  /*0c80*/  LDGSTS.E.BYPASS.128 [R47+0x6000], desc[UR18][R30.64] ;  /* 0x060000001e2f7fae */ /* 0x000fe2000b901c52 */
[----:B------:R-:W-:Y:S01]  /*0c90*/  IMAD.X R18, RZ, RZ, R27, P0 ;  /* 0x000000ffff127224 */ /* 0x000fe200000e061b */
[----:B------:R-:W-:Y:S01]  /*0ca0*/  IADD3 R17, P1, R28, 0x100, RZ ;  /* 0x000001001c117810 */ /* 0x000fe20007f3e0ff */
[----:B------:R-:W-:Y:S01]  /*0cb0*/  IMAD.X R109, RZ, RZ, R41, P2 ;  /* 0x000000ffff6d7224 */ /* 0x000fe200010e0629 */
[----:B------:R-:W-:Y:S01]  /*0cc0*/  LDGSTS.E.BYPASS.128 [R49+0x6000], desc[UR18][R32.64] ;  /* 0x0600000020317fae */ /* 0x000fe2000b901c52 */
[----:B------:R-:W-:-:S02]  /*0cd0*/  IADD3 R19, P0, R30, 0x100, RZ ;  /* 0x000001001e137810 */ /* 0x000fc40007f1e0ff */
[----:B------:R-:W-:Y:S01]  /*0ce0*/  IMAD.X R20, RZ, RZ, R29, P1 ;  /* 0x000000ffff147224 */ /* 0x000fe200008e061d */
[----:B------:R-:W-:Y:S01]  /*0cf0*/  LDGSTS.E.BYPASS.128 [R51+0x6000], desc[UR18][R34.64] ;  /* 0x0600000022337fae */ /* 0x000fe2000b901c52 */
[----:B------:R-:W-:-:S03]  /*0d00*/  IADD3 R21, P1, R32, 0x100, RZ ;  /* 0x0000010020157810 */ /* 0x000fc60007f3e0ff */
[----:B------:R-:W-:Y:S02]  /*0d10*/  LDGSTS.E.BYPASS.128 [R53+0x6000], desc[UR18][R36.64] ;  /* 0x0600000024357fae */ /* 0x000fe4000b901c52 */
[----:B------:R-:W-:Y:S01]  /*0d20*/  IMAD.X R88, RZ, RZ, R33, P1 ;  /* 0x000000ffff587224 */ /* 0x000fe200008e0621 */
[----:B------:R-:W-:Y:S01]  /*0d30*/  IADD3 R89, P1, R36, 0x100, RZ ;  /* 0x0000010024597810 */ /* 0x000fe20007f3e0ff */
[----:B------:R-:W-:Y:S04]  /*0d40*/  LDGSTS.E.BYPASS.128 [R55+0x6000], desc[UR18][R38.64] ;  /* 0x0600000026377fae */ /* 0x000fe8000b901c52 */
[----:B------:R-:W-:Y:S01]  /*0d50*/  LDGSTS.E.BYPASS.128 [R57+0x6000], desc[UR18][R40.64] ;  /* 0x0600000028397fae */ /* 0x000fe2000b901c52 */
[----:B------:R-:W-:Y:S01]  /*0d60*/  IMAD.X R104, RZ, RZ, R37, P1 ;  /* 0x000000ffff687224 */ /* 0x000fe200008e0625 */
[----:B------:R-:W-:-:S02]  /*0d70*/  IADD3 R107, P1, R42, 0x100, RZ ;  /* 0x000001002a6b7810 */ /* 0x000fc40007f3e0ff */
[----:B------:R-:W-:Y:S03]  /*0d80*/  LDGSTS.E.BYPASS.128 [R59+0x6000], desc[UR18][R42.64] ;  /* 0x060000002a3b7fae */ /* 0x000fe6000b901c52 */
[----:B------:R-:W-:Y:S01]  /*0d90*/  IMAD.X R110, RZ, RZ, R43, P1 ;  /* 0x000000ffff6e7224 */ /* 0x000fe200008e062b */
[----:B------:R-:W-:Y:S04]  /*0da0*/  LDGSTS.E.BYPASS.128 [R61+0x6000], desc[UR18][R44.64] ;  /* 0x060000002c3d7fae */ /* 0x000fe8000b901c52 */
[----:B------:R-:W0:Y:S01]  /*0db0*/  LDGDEPBAR ;  /* 0x00000000000079af */ /* 0x000e220000000000 */
[----:B------:R-:W-:Y:S06]  /*0dc0*/  BAR.SYNC.DEFER_BLOCKING 0x0 ;  /* 0x0000000000007b1d */ /* 0x000fec0000010000 */
[----:B------:R-:W-:Y:S01]  /*0dd0*/  @!PT LDS RZ, [RZ] ;  /* 0x00000000fffff984 */ /* 0x000fe20000000800 */
[----:B------:R-:W-:Y:S01]  /*0de0*/  @!PT LDS RZ, [RZ] ;  /* 0x00000000fffff984 */ /* 0x000fe20000000800 */
[----:B------:R-:W-:Y:S01]  /*0df0*/  @!PT LDS RZ, [RZ] ;  /* 0x00000000fffff984 */ /* 0x000fe20000000800 */
[----:B------:R2:W-:Y:S04]  /*0e00*/  LDGSTS.E.BYPASS.128 [R47+0x2000], desc[UR18][R22.64+0x80] ;  /* 0x02000080162f7fae */ /* 0x0005e8000b901c52 */
[----:B------:R3:W-:Y:S04]  /*0e10*/  LDGSTS.E.BYPASS.128 [R49+0x2000], desc[UR18][R24.64+0x80] ;  /* 0x0200008018317fae */ /* 0x0007e8000b901c52 */
[----:B------:R4:W-:Y:S04]  /*0e20*/  LDGSTS.E.BYPASS.128 [R51+0x2000], desc[UR18][R26.64+0x80] ;  /* 0x020000801a337fae */ /* 0x0009e8000b901c52 */
[----:B------:R5:W-:Y:S01]  /*0e30*/  LDGSTS.E.BYPASS.128 [R53+0x2000], desc[UR18][R28.64+0x80] ;  /* 0x020000801c357fae */ /* 0x000be2000b901c52 */
[----:B--2---:R-:W-:Y:S01]  /*0e40*/  IMAD.X R22, RZ, RZ, R31, P0 ;  /* 0x000000ffff167224 */ /* 0x004fe200000e061f */
[----:B------:R-:W-:-:S02]  /*0e50*/  IADD3 R23, P0, R34, 0x100, RZ ;  /* 0x0000010022177810 */ /* 0x000fc40007f1e0ff */
[----:B------:R-:W0:Y:S01]  /*0e60*/  LDGDEPBAR ;  /* 0x00000000000079af */ /* 0x000e220000000000 */
[----:B---3--:R-:W-:Y:S02]  /*0e70*/  CS2R R24, SRZ ;  /* 0x0000000000187805 */ /* 0x008fe4000001ff00 */
[----:B------:R-:W-:Y:S01]  /*0e80*/  IMAD.X R90, RZ, RZ, R35, P0 ;  /* 0x000000ffff5a7224 */ /* 0x000fe200000e0623 */
[----:B------:R2:W-:Y:S01]  /*0e90*/  LDGSTS.E.BYPASS.128 [R47+0xa000], desc[UR18][R30.64+0x80] ;  /* 0x0a0000801e2f7fae */ /* 0x0005e2000b901c52 */
[----:B------:R-:W-:Y:S02]  /*0ea0*/  IADD3 R91, P0, R38, 0x100, RZ ;  /* 0x00000100265b7810 */ /* 0x000fe40007f1e0ff */
[----:B----4-:R-:W-:Y:S01]  /*0eb0*/  CS2R R26, SRZ ;  /* 0x00000000001a7805 */ /* 0x010fe2000001ff00 */
[----:B------:R3:W-:Y:S01]  /*0ec0*/  LDGSTS.E.BYPASS.128 [R49+0xa000], desc[UR18][R32.64+0x80] ;  /* 0x0a00008020317fae */ /* 0x0007e2000b901c52 */
[----:B-----5:R-:W-:Y:S01]  /*0ed0*/  CS2R R28, SRZ ;  /* 0x00000000001c7805 */ /* 0x020fe2000001ff00 */
[----:B------:R-:W-:Y:S01]  /*0ee0*/  IMAD.X R106, RZ, RZ, R39, P0 ;  /* 0x000000ffff6a7224 */ /* 0x000fe200000e0627 */
[----:B------:R-:W-:Y:S01]  /*0ef0*/  IADD3 R108, P0, R44, 0x100, RZ ;  /* 0x000001002c6c7810 */ /* 0x000fe20007f1e0ff */
[----:B------:R4:W-:Y:S04]  /*0f00*/  LDGSTS.E.BYPASS.128 [R51+0xa000], desc[UR18][R34.64+0x80] ;  /* 0x0a00008022337fae */ /* 0x0009e8000b901c52 */
[----:B------:R5:W-:Y:S01]  /*0f10*/  LDGSTS.E.BYPASS.128 [R53+0xa000], desc[UR18][R36.64+0x80] ;  /* 0x0a00008024357fae */ /* 0x000be2000b901c52 */
[----:B------:R-:W-:Y:S01]  /*0f20*/  IMAD.X R111, RZ, RZ, R45, P0 ;  /* 0x000000ffff6f7224 */ /* 0x000fe200000e062d */
[----:B-12---:R-:W-:-:S02]  /*0f30*/  CS2R R30, SRZ ;  /* 0x00000000001e7805 */ /* 0x006fc4000001ff00 */
[----:B------:R-:W-:Y:S01]  /*0f40*/  CS2R R46, SRZ ;  /* 0x00000000002e7805 */ /* 0x000fe2000001ff00 */
[----:B------:R1:W-:Y:S01]  /*0f50*/  LDGSTS.E.BYPASS.128 [R55+0xa000], desc[UR18][R38.64+0x80] ;  /* 0x0a00008026377fae */ /* 0x0003e2000b901c52 */
[----:B---3--:R-:W-:Y:S02]  /*0f60*/  CS2R R32, SRZ ;  /* 0x0000000000207805 */ /* 0x008fe4000001ff00 */
[----:B------:R-:W-:Y:S01]  /*0f70*/  CS2R R48, SRZ ;  /* 0x0000000000307805 */ /* 0x000fe2000001ff00 */
[----:B------:R2:W-:Y:S01]  /*0f80*/  LDGSTS.E.BYPASS.128 [R57+0xa000], desc[UR18][R40.64+0x80] ;  /* 0x0a00008028397fae */ /* 0x0005e2000b901c52 */
[----:B----4-:R-:W-:Y:S02]  /*0f90*/  CS2R R34, SRZ ;  /* 0x0000000000227805 */ /* 0x010fe4000001ff00 */
[----:B------:R-:W-:Y:S01]  /*0fa0*/  CS2R R50, SRZ ;  /* 0x0000000000327805 */ /* 0x000fe2000001ff00 */
[----:B------:R3:W-:Y:S01]  /*0fb0*/  LDGSTS.E.BYPASS.128 [R59+0xa000], desc[UR18][R42.64+0x80] ;  /* 0x0a0000802a3b7fae */ /* 0x0007e2000b901c52 */
[----:B-----5:R-:W-:-:S02]  /*0fc0*/  CS2R R36, SRZ ;  /* 0x0000000000247805 */ /* 0x020fc4000001ff00 */
[----:B------:R-:W-:Y:S01]  /*0fd0*/  CS2R R52, SRZ ;  /* 0x0000000000347805 */ /* 0x000fe2000001ff00 */
[----:B------:R4:W-:Y:S01]  /*0fe0*/  LDGSTS.E.BYPASS.128 [R61+0xa000], desc[UR18][R44.64+0x80] ;  /* 0x0a0000802c3d7fae */ /* 0x0009e2000b901c52 */
[----:B-1----:R-:W-:Y:S02]  /*0ff0*/  CS2R R38, SRZ ;  /* 0x0000000000267805 */ /* 0x002fe4000001ff00 */
[----:B------:R-:W-:Y:S01]  /*1000*/  CS2R R54, SRZ ;  /* 0x0000000000367805 */ /* 0x000fe2000001ff00 */
[----:B------:R-:W0:Y:S01]  /*1010*/  LDGDEPBAR ;  /* 0x00000000000079af */ /* 0x000e220000000000 */
[----:B--2---:R-:W-:Y:S02]  /*1020*/  CS2R R40, SRZ ;  /* 0x0000000000287805 */ /* 0x004fe4000001ff00 */
[----:B------:R-:W-:Y:S02]  /*1030*/  CS2R R56, SRZ ;  /* 0x0000000000387805 */ /* 0x000fe4000001ff00 */
[----:B---3--:R-:W-:-:S02]  /*1040*/  CS2R R42, SRZ ;  /* 0x00000000002a7805 */ /* 0x008fc4000001ff00 */
[----:B------:R-:W-:Y:S02]  /*1050*/  CS2R R58, SRZ ;  /* 0x00000000003a7805 */ /* 0x000fe4000001ff00 */
[----:B----4-:R-:W-:Y:S02]  /*1060*/  CS2R R44, SRZ ;  /* 0x00000000002c7805 */ /* 0x010fe4000001ff00 */
[----:B------:R-:W-:-:S07]  /*1070*/  CS2R R60, SRZ ;  /* 0x00000000003c7805 */ /* 0x000fce000001ff00 */
.L_x_0:
[----:B------:R-:W1:Y:S01]  /*1080*/  SHFL.IDX PT, R92, R115, RZ, 0x1f ;  /* 0x00001fff735c7589 */ /* 0x000e6200000e0000 */
[----:B------:R-:W-:Y:S01]  /*1090*/  UIADD3 UR6, UR6, 0x1, URZ ;  /* 0x0000000106067890 */ /* 0x000fe2000fffe03f */
[----:B------:R-:W-:-:S04]  /*10a0*/  DEPBAR.LE SB0, 0x2 ;  /* 0x000080800000791a */ /* 0x000fc80000000000 */
[----:B------:R-:W-:Y:S01]  /*10b0*/  UISETP.GE.AND UP0, UPT, UR6, 0x3, UPT ;  /* 0x000000030600788c */ /* 0x000fe2000bf06270 */
[----:B------:R-:W-:Y:S01]  /*10c0*/  BAR.SYNC.DEFER_BLOCKING 0x0 ;  /* 0x0000000000007b1d */ /* 0x000fe20000010000 */
[----:B------:R-:W-:Y:S01]  /*10d0*/  UIADD3 UR15, UR15, 0x1, URZ ;  /* 0x000000010f0f7890 */ /* 0x000fe2000fffe03f */
[----:B------:R-:W-:Y:S01]  /*10e0*/  VIADD R112, R112, 0x40 ;  /* 0x0000004070707836 */ /* 0x000fe20000000000 */
[----:B------:R-:W-:Y:S01]  /*10f0*/  USEL UR16, UR6, URZ, !UP0 ;  /* 0x0000003f06107287 */ /* 0x000fe2000c000000 */
[----:B------:R-:W-:Y:S02]  /*1100*/  IADD3 R98, P1, R114, UR4, RZ ;  /* 0x0000000472627c10 */ /* 0x000fe4000ff3e0ff */
[----:B------:R-:W-:Y:S01]  /*1110*/  UMOV UR11, 0x40000040 ;  /* 0x40000040000b7882 */ /* 0x000fe20000000000 */
[----:B------:R-:W-:Y:S01]  /*1120*/  ULEA UR6, UR16, UR14, 0xd ;  /* 0x0000000e10067291 */ /* 0x000fe2000f8e683f */
[----:B------:R-:W-:Y:S02]  /*1130*/  ISETP.GE.U32.AND P0, PT, R112, 0xb80, PT ;  /* 0x00000b807000780c */ /* 0x000fe40003f06070 */
[----:B------:R-:W-:Y:S01]  /*1140*/  IADD3 R100, P2, R13, UR4, RZ ;  /* 0x000000040d647c10 */ /* 0x000fe2000ff5e0ff */
[----:B------:R-:W-:Y:S01]  /*1150*/  USHF.R.U32.HI UR8, URZ, 0x4, UR6 ;  /* 0x000000043f087899 */ /* 0x000fe20008011606 */
[----:B------:R-:W-:Y:S01]  /*1160*/  IADD3.X R99, R14, UR5, RZ, P1, !PT ;  /* 0x000000050e637c10 */ /* 0x000fe20008ffe4ff */
[----:B------:R-:W-:Y:S01]  /*1170*/  ULEA UR6, UR16, UR17, 0xe ;  /* 0x0000001110067291 */ /* 0x000fe2000f8e703f */
[----:B------:R-:W-:Y:S01]  /*1180*/  IADD3 R94, P1, R15, UR4, RZ ;  /* 0x000000040f5e7c10 */ /* 0x000fe2000ff3e0ff */
[----:B------:R-:W-:Y:S01]  /*1190*/  ULOP3.LUT UR8, UR8, 0x3fff, URZ, 0xc0, !UPT ;  /* 0x00003fff08087892 */ /* 0x000fe2000f8ec03f */
[----:B------:R-:W-:Y:S01]  /*11a0*/  IADD3.X R101, R16, UR5, RZ, P2, !PT ;  /* 0x0000000510657c10 */ /* 0x000fe200097fe4ff */
[----:B------:R-:W-:Y:S01]  /*11b0*/  USHF.R.U32.HI UR6, URZ, 0x4, UR6 ;  /* 0x000000043f067899 */ /* 0x000fe20008011606 */
[----:B-1----:R-:W-:-:S02]  /*11c0*/  R2UR UR7, R92 ;  /* 0x000000005c0772ca */ /* 0x002fc400000e0000 */
[----:B------:R-:W-:Y:S01]  /*11d0*/  IADD3 R92, P2, R17, UR4, RZ ;  /* 0x00000004115c7c10 */ /* 0x000fe2000ff5e0ff */
[----:B------:R-:W-:Y:S01]  /*11e0*/  ULOP3.LUT UR6, UR6, 0x3fff, URZ, 0xc0, !UPT ;  /* 0x00003fff06067892 */ /* 0x000fe2000f8ec03f */
[----:B------:R-:W-:Y:S01]  /*11f0*/  IADD3.X R95, R18, UR5, RZ, P1, !PT ;  /* 0x00000005125f7c10 */ /* 0x000fe20008ffe4ff */
[----:B------:R-:W-:Y:S02]  /*1200*/  WARPGROUP.ARRIVE ;  /* 0x00000000000079c5 */ /* 0x000fe40000000000 */
[----:B------:R-:W-:Y:S01]  /*1210*/  ULOP3.LUT UR10, UR6, 0x4000000, URZ, 0xfc, !UPT ;  /* 0x04000000060a7892 */ /* 0x000fe2000f8efc3f */
[----:B------:R-:W-:Y:S02]  /*1220*/  IADD3 R96, P1, R19, UR4, RZ ;  /* 0x0000000413607c10 */ /* 0x000fe4000ff3e0ff */
[----:B------:R-:W-:Y:S02]  /*1230*/  IADD3.X R93, R20, UR5, RZ, P2, !PT ;  /* 0x00000005145d7c10 */ /* 0x000fe400097fe4ff */
[----:B------:R-:W-:Y:S01]  /*1240*/  IADD3.X R97, R22, UR5, RZ, P1, !PT ;  /* 0x0000000516617c10 */ /* 0x000fe20008ffe4ff */
[----:B------:R-:W-:Y:S01]  /*1250*/  USHF.L.U32 UR7, UR7, 0x7, URZ ;  /* 0x0000000707077899 */ /* 0x000fe2000800063f */
[----:B------:R-:W-:-:S03]  /*1260*/  IADD3 R102, P1, R23, UR4, RZ ;  /* 0x0000000417667c10 */ /* 0x000fc6000ff3e0ff */
[----:B------:R-:W-:-:S04]  /*1270*/  ULOP3.LUT UR7, UR7, 0x180, URZ, 0xc0, !UPT ;  /* 0x0000018007077892 */ /* 0x000fc8000f8ec03f */
[----:B------:R-:W-:-:S03]  /*1280*/  UIADD3 UR12, UP0, UR7, UR8, URZ ;  /* 0x00000008070c7290 */ /* 0x000fc6000ff1e03f */
[----:B------:R-:W-:Y:S01]  /*1290*/  UMOV UR7, URZ ;  /* 0x0000003f00077c82 */ /* 0x000fe20008000000 */
[----:B------:R-:W-:Y:S02]  /*12a0*/  UIADD3.X UR13, URZ, URZ, URZ, UP0, !UPT ;  /* 0x0000003f3f0d7290 */ /* 0x000fe400087fe43f */
[----:B------:R-:W-:Y:S02]  /*12b0*/  ULOP3.LUT UR8, UR12, 0x2000000, URZ, 0xfc, !UPT ;  /* 0x020000000c087892 */ /* 0x000fe4000f8efc3f */
[----:B------:R-:W-:Y:S02]  /*12c0*/  ULOP3.LUT UR9, UR13, 0x40000040, URZ, 0xfc, !UPT ;  /* 0x400000400d097892 */ /* 0x000fe4000f8efc3f */
[----:B------:R-:W-:-:S04]  /*12d0*/  UISETP.GE.AND UP0, UPT, UR15, 0x3, UPT ;  /* 0x000000030f00788c */ /* 0x000fc8000bf06270 */
[----:B------:R-:W-:-:S03]  /*12e0*/  USEL UR15, UR15, URZ, !UP0 ;  /* 0x0000003f0f0f7287 */ /* 0x000fc6000c000000 */
[----:B------:R-:W-:Y:S01]  /*12f0*/  HGMMA.64x128x16.F32.BF16 R24, gdesc[UR8], R24 ;  /* 0x01e00000081879f0 */ /* 0x000fe20008701818 */
[----:B------:R-:W-:Y:S01]  /*1300*/  UMOV UR8, 0x2000002 ;  /* 0x0200000200087882 */ /* 0x000fe20000000000 */
[----:B------:R-:W-:Y:S01]  /*1310*/  UMOV UR9, 0x40000040 ;  /* 0x4000004000097882 */ /* 0x000fe20000000000 */
[----:B------:R-:W-:Y:S01]  /*1320*/  UMOV UR10, 0x4000002 ;  /* 0x04000002000a7882 */ /* 0x000fe20000000000 */
[----:B------:R-:W-:Y:S01]  /*1330*/  UMOV UR11, 0x40000040 ;  /* 0x40000040000b7882 */ /* 0x000fe20000000000 */
[----:B------:R-:W-:Y:S02]  /*1340*/  UIADD3.64 UR8, UR12, UR8, URZ ;  /* 0x000000080c087297 */ /* 0x000fe4000fffe03f */
[----:B------:R-:W-:-:S09]  /*1350*/  UIADD3.64 UR10, UR6, UR10, URZ ;  /* 0x0000000a060a7297 */ /* 0x000fd2000fffe03f */
        /* <DEDUP_REMOVED lines=13> */
[----:B------:R-:W-:Y:S02]  /*1430*/  UIADD3.64 UR10, UR6, UR10, URZ ;  /* 0x0000000a060a7297 */ /* 0x000fe4000fffe03f */
[----:B------:R-:W-:-:S06]  /*1440*/  ULEA UR6, UR15, UR14, 0xd ;  /* 0x0000000e0f067291 */ /* 0x000fcc000f8e683f */
[----:B------:R-:W-:Y:S02]  /*1450*/  LEA R103, R12, UR6, 0x1 ;  /* 0x000000060c677c11 */ /* 0x000fe4000f8e08ff */
[----:B------:R-:W-:Y:S02]  /*1460*/  LEA R117, R4, UR6, 0x1 ;  /* 0x0000000604757c11 */ /* 0x000fe4000f8e08ff */
[----:B------:R-:W-:Y:S02]  /*1470*/  LEA R119, R6, UR6, 0x1 ;  /* 0x0000000606777c11 */ /* 0x000fe4000f8e08ff */
[----:B------:R-:W-:Y:S01]  /*1480*/  LEA R121, R7, UR6, 0x1 ;  /* 0x0000000607797c11 */ /* 0x000fe2000f8e08ff */
[----:B------:R-:W-:-:S06]  /*1490*/  ULEA UR6, UR15, UR17, 0xe ;  /* 0x000000110f067291 */ /* 0x000fcc000f8e703f */
[----:B------:R-:W-:Y:S01]  /*14a0*/  LEA R123, R12, UR6, 0x1 ;  /* 0x000000060c7b7c11 */ /* 0x000fe2000f8e08ff */
[----:B------:R-:W-:Y:S03]  /*14b0*/  HGMMA.64x128x16.F32.BF16 R24, gdesc[UR8], R24, gsb0 ;  /* 0x01e00000081879f0 */ /* 0x000fe60008001818 */
[----:B------:R-:W-:Y:S02]  /*14c0*/  WARPGROUP.DEPBAR.LE gsb0, 0x1 ;  /* 0x00008000000079c5 */ /* 0x000fe40000010100 */
[----:B------:R-:W-:Y:S06]  /*14d0*/  BAR.SYNC.DEFER_BLOCKING 0x0 ;  /* 0x0000000000007b1d */ /* 0x000fec0000010000 */
[----:B------:R-:W-:Y:S01]  /*14e0*/  @!PT LDS RZ, [RZ] ;  /* 0x00000000fffff984 */ /* 0x000fe20000000800 */
[----:B------:R-:W-:Y:S01]  /*14f0*/  @!PT LDS RZ, [RZ] ;  /* 0x00000000fffff984 */ /* 0x000fe20000000800 */
[----:B------:R-:W-:Y:S01]  /*1500*/  @!PT LDS RZ, [RZ] ;  /* 0x00000000fffff984 */ /* 0x000fe20000000800 */
[----:B------:R1:W-:Y:S04]  /*1510*/  LDGSTS.E.BYPASS.128 [R103], desc[UR18][R98.64], !P0 ;  /* 0x0000000062677fae */ /* 0x0003e8000c101c52 */
[----:B------:R2:W-:Y:S04]  /*1520*/  LDGSTS.E.BYPASS.128 [R117], desc[UR18][R100.64], !P0 ;  /* 0x0000000064757fae */ /* 0x0005e8000c101c52 */
[----:B------:R3:W-:Y:S01]  /*1530*/  LDGSTS.E.BYPASS.128 [R119], desc[UR18][R94.64], !P0 ;  /* 0x000000005e777fae */ /* 0x0007e2000c101c52 */
[----:B-1----:R-:W-:-:S03]  /*1540*/  IADD3 R98, P2, R21, UR4, RZ ;  /* 0x0000000415627c10 */ /* 0x002fc6000ff5e0ff */
[----:B------:R1:W-:Y:S01]  /*1550*/  LDGSTS.E.BYPASS.128 [R121], desc[UR18][R92.64], !P0 ;  /* 0x000000005c797fae */ /* 0x0003e2000c101c52 */
[----:B------:R-:W-:Y:S02]  /*1560*/  IADD3.X R103, R90, UR5, RZ, P1, !PT ;  /* 0x000000055a677c10 */ /* 0x000fe40008ffe4ff */
[----:B------:R-:W-:Y:S01]  /*1570*/  IADD3.X R99, R88, UR5, RZ, P2, !PT ;  /* 0x0000000558637c10 */ /* 0x000fe200097fe4ff */
[----:B------:R-:W0:Y:S01]  /*1580*/  LDGDEPBAR ;  /* 0x00000000000079af */ /* 0x000e220000000000 */
[----:B--2---:R-:W-:Y:S02]  /*1590*/  IADD3 R100, P2, R89, UR4, RZ ;  /* 0x0000000459647c10 */ /* 0x004fe4000ff5e0ff */
[----:B------:R-:W-:Y:S01]  /*15a0*/  LEA R117, R4, UR6, 0x1 ;  /* 0x0000000604757c11 */ /* 0x000fe2000f8e08ff */
[----:B------:R2:W-:Y:S01]  /*15b0*/  LDGSTS.E.BYPASS.128 [R123], desc[UR18][R96.64], !P0 ;  /* 0x00000000607b7fae */ /* 0x0005e2000c101c52 */
[----:B---3--:R-:W-:Y:S02]  /*15c0*/  LEA R119, R6, UR6, 0x1 ;  /* 0x0000000606777c11 */ /* 0x008fe4000f8e08ff */
[----:B------:R-:W-:Y:S01]  /*15d0*/  IADD3.X R101, R104, UR5, RZ, P2, !PT ;  /* 0x0000000568657c10 */ /* 0x000fe200097fe4ff */
[----:B------:R3:W-:Y:S01]  /*15e0*/  LDGSTS.E.BYPASS.128 [R117], desc[UR18][R98.64], !P0 ;  /* 0x0000000062757fae */ /* 0x0007e2000c101c52 */
[----:B-1----:R-:W-:-:S02]  /*15f0*/  IADD3 R92, P1, R91, UR4, RZ ;  /* 0x000000045b5c7c10 */ /* 0x002fc4000ff3e0ff */
[----:B------:R-:W-:Y:S01]  /*1600*/  IADD3 R94, P2, R105, UR4, RZ ;  /* 0x00000004695e7c10 */ /* 0x000fe2000ff5e0ff */
[----:B------:R1:W-:Y:S01]  /*1610*/  LDGSTS.E.BYPASS.128 [R119], desc[UR18][R102.64], !P0 ;  /* 0x0000000066777fae */ /* 0x0003e2000c101c52 */
[----:B------:R-:W-:Y:S02]  /*1620*/  IADD3.X R93, R106, UR5, RZ, P1, !PT ;  /* 0x000000056a5d7c10 */ /* 0x000fe40008ffe4ff */
[----:B------:R-:W-:Y:S02]  /*1630*/  LEA R121, R7, UR6, 0x1 ;  /* 0x0000000607797c11 */ /* 0x000fe4000f8e08ff */
[----:B--2---:R-:W-:Y:S02]  /*1640*/  IADD3 R96, P1, R107, UR4, RZ ;  /* 0x000000046b607c10 */ /* 0x004fe4000ff3e0ff */
[----:B------:R-:W-:Y:S01]  /*1650*/  LEA R123, R8, UR6, 0x1 ;  /* 0x00000006087b7c11 */ /* 0x000fe2000f8e08ff */
[----:B------:R2:W-:Y:S01]  /*1660*/  LDGSTS.E.BYPASS.128 [R121], desc[UR18][R100.64], !P0 ;  /* 0x0000000064797fae */ /* 0x0005e2000c101c52 */
[----:B---3--:R-:W-:Y:S01]  /*1670*/  IADD3 R98, P3, R108, UR4, RZ ;  /* 0x000000046c627c10 */ /* 0x008fe2000ff7e0ff */
[----:B------:R-:W-:Y:S01]  /*1680*/  UIADD3 UR4, UP0, UR4, 0x80, URZ ;  /* 0x0000008004047890 */ /* 0x000fe2000ff1e03f */
[----:B------:R-:W-:Y:S01]  /*1690*/  IADD3.X R95, R109, UR5, RZ, P2, !PT ;  /* 0x000000056d5f7c10 */ /* 0x000fe200097fe4ff */
[----:B------:R2:W-:Y:S01]  /*16a0*/  LDGSTS.E.BYPASS.128 [R123], desc[UR18][R92.64], !P0 ;  /* 0x000000005c7b7fae */ /* 0x0005e2000c101c52 */
[----:B------:R-:W-:-:S02]  /*16b0*/  LEA R117, R9, UR6, 0x1 ;  /* 0x0000000609757c11 */ /* 0x000fc4000f8e08ff */
[----:B------:R-:W-:Y:S02]  /*16c0*/  IADD3.X R97, R110, UR5, RZ, P1, !PT ;  /* 0x000000056e617c10 */ /* 0x000fe40008ffe4ff */
[----:B-1----:R-:W-:Y:S01]  /*16d0*/  LEA R103, R10, UR6, 0x1 ;  /* 0x000000060a677c11 */ /* 0x002fe2000f8e08ff */
[----:B------:R2:W-:Y:S01]  /*16e0*/  LDGSTS.E.BYPASS.128 [R117], desc[UR18][R94.64], !P0 ;  /* 0x000000005e757fae */ /* 0x0005e2000c101c52 */
[----:B------:R-:W-:Y:S01]  /*16f0*/  IADD3.X R99, R111, UR5, RZ, P3, !PT ;  /* 0x000000056f637c10 */ /* 0x000fe20009ffe4ff */
[----:B------:R-:W-:Y:S01]  /*1700*/  UIADD3.X UR5, URZ, UR5, URZ, UP0, !UPT ;  /* 0x000000053f057290 */ /* 0x000fe200087fe43f */
[----:B------:R-:W-:Y:S01]  /*1710*/  LEA R119, R11, UR6, 0x1 ;  /* 0x000000060b777c11 */ /* 0x000fe2000f8e08ff */
[----:B------:R2:W-:Y:S01]  /*1720*/  LDGSTS.E.BYPASS.128 [R103], desc[UR18][R96.64], !P0 ;  /* 0x0000000060677fae */ /* 0x0005e2000c101c52 */
[----:B------:R-:W-:-:S03]  /*1730*/  UMOV UR6, UR16 ;  /* 0x0000001000067c82 */ /* 0x000fc60008000000 */
[----:B------:R2:W-:Y:S01]  /*1740*/  LDGSTS.E.BYPASS.128 [R119], desc[UR18][R98.64], !P0 ;  /* 0x0000000062777fae */ /* 0x0005e2000c101c52 */
[----:B------:R-:W-:-:S03]  /*1750*/  ISETP.GE.U32.AND P0, PT, R112, 0xbc0, PT ;  /* 0x00000bc07000780c */ /* 0x000fc60003f06070 */
[----:B------:R-:W0:Y:S10]  /*1760*/  LDGDEPBAR ;  /* 0x00000000000079af */ /* 0x000e340000000000 */
[----:B--2---:R-:W-:Y:S05]  /*1770*/  @!P0 BRA `(.L_x_0) ;  /* 0xfffffff800408947 */ /* 0x004fea000383ffff */
[----:B------:R-:W-:Y:S02]  /*1780*/  WARPGROUP.DEPBAR.LE gsb0, 0x0 ;  /* 0x00008000000079c5 */ /* 0x000fe40000010000 */
[----:B------:R-:W-:Y:S01]  /*1790*/  LOP3.LUT R113, R113, 0x3, RZ, 0xc0, !PT ;  /* 0x0000000371717812 */ /* 0x000fe200078ec0ff */
[----:B------:R-:W-:-:S04]  /*17a0*/  DEPBAR.LE SB0, 0x0 ;  /* 0x000080000000791a */ /* 0x000fc80000000000 */
[--C-:B------:R-:W-:Y:S01]  /*17b0*/  SHF.R.U32.HI R4, RZ, 0x2, R0.reuse ;  /* 0x00000002ff047819 */ /* 0x100fe20000011600 */
[----:B------:R-:W-:Y:S01]  /*17c0*/  IMAD.SHL.U32 R6, R0, 0x2, RZ ;  /* 0x0000000200067824 */ /* 0x000fe200078e00ff */
[----:B------:R-:W-:Y:S01]  /*17d0*/  LOP3.LUT R2, R2, 0x78, R5, 0xf8, !PT ;  /* 0x0000007802027812 */ /* 0x000fe200078ef805 */
[----:B------:R-:W-:Y:S01]  /*17e0*/  IMAD.SHL.U32 R7, R113, 0x10, RZ ;  /* 0x0000001071077824 */ /* 0x000fe200078e00ff */
[----:B------:R-:W-:Y:S02]  /*17f0*/  SGXT.U32 R4, R4, 0x3 ;  /* 0x000000030404781a */ /* 0x000fe40000000000 */
[----:B------:R-:W-:Y:S02]  /*1800*/  LOP3.LUT R6, R6, 0x6, RZ, 0xc0, !PT ;  /* 0x0000000606067812 */ /* 0x000fe400078ec0ff */
[----:B------:R-:W-:Y:S02]  /*1810*/  LOP3.LUT R7, R7, R4, RZ, 0xfc, !PT ;  /* 0x0000000407077212 */ /* 0x000fe400078efcff */
[----:B------:R-:W-:-:S02]  /*1820*/  SHF.R.U32.HI R4, RZ, 0x4, R0 ;  /* 0x00000004ff047819 */ /* 0x000fc40000011600 */
[----:B------:R-:W-:Y:S01]  /*1830*/  ISETP.GE.AND P0, PT, R2, 0xc00, PT ;  /* 0x00000c000200780c */ /* 0x000fe20003f06270 */
[----:B------:R-:W-:Y:S01]  /*1840*/  IMAD R6, R7, 0x88, R6 ;  /* 0x0000008807067824 */ /* 0x000fe200078e0206 */
[----:B------:R-:W-:-:S04]  /*1850*/  SGXT.U32 R4, R4, 0x3 ;  /* 0x000000030404781a */ /* 0x000fc80000000000 */
[----:B------:R-:W-:Y:S01]  /*1860*/  LEA R8, R6, UR14, 0x2 ;  /* 0x0000000e06087c11 */ /* 0x000fe2000f8e10ff */
[----:B------:R-:W-:Y:S01]  /*1870*/  BAR.SYNC.DEFER_BLOCKING 0x0 ;  /* 0x0000000000007b1d */ /* 0x000fe20000010000 */
[----:B------:R-:W-:-:S04]  /*1880*/  LOP3.LUT R3, R4, R3, RZ, 0xfc, !PT ;  /* 0x0000000304037212 */ /* 0x000fc800078efcff */
[----:B------:R-:W-:-:S03]  /*1890*/  ISETP.LT.AND P1, PT, R3, 0x1000, !P0 ;  /* 0x000010000300780c */ /* 0x000fc60004721270 */
[----:B------:R-:W1:Y:S01]  /*18a0*/  LDC.64 R6, c[0x0][0x210] ;  /* 0x00008400ff067b82 */ /* 0x000e620000000a00 */
[----:B------:R-:W-:Y:S04]  /*18b0*/  STS.64 [R8], R24 ;  /* 0x0000001808007388 */ /* 0x000fe80000000a00 */
[----:B------:R-:W-:Y:S04]  /*18c0*/  STS.64 [R8+0x1100], R26 ;  /* 0x0011001a08007388 */ /* 0x000fe80000000a00 */
[----:B------:R-:W-:Y:S04]  /*18d0*/  STS.64 [R8+0x20], R28 ;  /* 0x0000201c08007388 */ /* 0x000fe80000000a00 */
[----:B------:R-:W-:Y:S04]  /*18e0*/  STS.64 [R8+0x1120], R30 ;  /* 0x0011201e08007388 */ /* 0x000fe80000000a00 */
[----:B------:R2:W-:Y:S04]  /*18f0*/  STS.64 [R8+0x40], R32 ;  /* 0x0000402008007388 */ /* 0x0005e80000000a00 */
[----:B------:R3:W-:Y:S04]  /*1900*/  STS.64 [R8+0x1140], R34 ;  /* 0x0011402208007388 */ /* 0x0007e80000000a00 */
[----:B------:R-:W-:Y:S04]  /*1910*/  STS.64 [R8+0x60], R36 ;  /* 0x0000602408007388 */ /* 0x000fe80000000a00 */
[----:B------:R-:W-:Y:S01]  /*1920*/  STS.64 [R8+0x1160], R38 ;  /* 0x0011602608007388 */ /* 0x000fe20000000a00 */
[----:B--2---:R-:W-:-:S03]  /*1930*/  CS2R R32, SRZ ;  /* 0x0000000000207805 */ /* 0x004fc6000001ff00 */
[----:B------:R1:W-:Y:S01]  /*1940*/  STS.64 [R8+0x80], R40 ;  /* 0x0000802808007388 */ /* 0x0003e20000000a00 */
[----:B---3--:R-:W-:-:S03]  /*1950*/  CS2R R34, SRZ ;  /* 0x0000000000227805 */ /* 0x008fc6000001ff00 */
[----:B------:R-:W-:Y:S04]  /*1960*/  STS.64 [R8+0x1180], R42 ;  /* 0x0011802a08007388 */ /* 0x000fe80000000a00 */
[----:B------:R2:W-:Y:S04]  /*1970*/  STS.64 [R8+0xa0], R44 ;  /* 0x0000a02c08007388 */ /* 0x0005e80000000a00 */
[----:B------:R3:W-:Y:S01]  /*1980*/  STS.64 [R8+0x11a0], R46 ;  /* 0x0011a02e08007388 */ /* 0x0007e20000000a00 */
[----:B-1----:R-:W-:-:S03]  /*1990*/  IMAD.WIDE R40, R2, 0x2, R6 ;  /* 0x0000000202287825 */ /* 0x002fc600078e0206 */
[----:B------:R-:W-:Y:S04]  /*19a0*/  STS.64 [R8+0xc0], R48 ;  /* 0x0000c03008007388 */ /* 0x000fe80000000a00 */
        /* <DEDUP_REMOVED lines=18> */
[----:B------:R1:W-:Y:S01]  /*1ad0*/  STS.64 [R8+0x12e0], R86 ;  /* 0x0012e05608007388 */ /* 0x0003e20000000a00 */
[----:B------:R-:W-:-:S02]  /*1ae0*/  CS2R R16, SRZ ;  /* 0x0000000000107805 */ /* 0x000fc4000001ff00 */
[----:B------:R-:W-:Y:S02]  /*1af0*/  CS2R R18, SRZ ;  /* 0x0000000000127805 */ /* 0x000fe4000001ff00 */
[C---:B------:R-:W-:Y:S01]  /*1b00*/  LOP3.LUT R4, R3.reuse, 0x8, RZ, 0xfc, !PT ;  /* 0x0000000803047812 */ /* 0x040fe200078efcff */
[----:B------:R-:W-:Y:S01]  /*1b10*/  BAR.SYNC.DEFER_BLOCKING 0x0 ;  /* 0x0000000000007b1d */ /* 0x000fe20000010000 */
[----:B------:R-:W-:Y:S02]  /*1b20*/  LOP3.LUT R6, R3, 0x10, RZ, 0xfc, !PT ;  /* 0x0000001003067812 */ /* 0x000fe400078efcff */
[----:B------:R-:W-:Y:S02]  /*1b30*/  P2R R9, PR, RZ, 0x2 ;  /* 0x00000002ff097803 */ /* 0x000fe40000000000 */
[----:B------:R-:W-:Y:S02]  /*1b40*/  ISETP.LT.AND P5, PT, R6, 0x1000, !P0 ;  /* 0x000010000600780c */ /* 0x000fe400047a1270 */
[----:B------:R-:W-:-:S02]  /*1b50*/  CS2R R36, SRZ ;  /* 0x0000000000247805 */ /* 0x000fc4000001ff00 */
[----:B------:R-:W-:Y:S02]  /*1b60*/  CS2R R38, SRZ ;  /* 0x0000000000267805 */ /* 0x000fe4000001ff00 */
[----:B------:R-:W-:Y:S02]  /*1b70*/  CS2R R10, SRZ ;  /* 0x00000000000a7805 */ /* 0x000fe4000001ff00 */
[----:B------:R-:W-:Y:S02]  /*1b80*/  CS2R R12, SRZ ;  /* 0x00000000000c7805 */ /* 0x000fe4000001ff00 */
[----:B------:R-:W-:Y:S02]  /*1b90*/  CS2R R14, SRZ ;  /* 0x00000000000e7805 */ /* 0x000fe4000001ff00 */
[----:B------:R-:W-:Y:S02]  /*1ba0*/  CS2R R28, SRZ ;  /* 0x00000000001c7805 */ /* 0x000fe4000001ff00 */
[----:B------:R-:W-:-:S02]  /*1bb0*/  CS2R R30, SRZ ;  /* 0x00000000001e7805 */ /* 0x000fc4000001ff00 */
[----:B------:R-:W-:Y:S02]  /*1bc0*/  CS2R R24, SRZ ;  /* 0x0000000000187805 */ /* 0x000fe4000001ff00 */
[----:B------:R-:W-:Y:S02]  /*1bd0*/  CS2R R26, SRZ ;  /* 0x00000000001a7805 */ /* 0x000fe4000001ff00 */
[----:B------:R-:W-:Y:S02]  /*1be0*/  CS2R R20, SRZ ;  /* 0x0000000000147805 */ /* 0x000fe4000001ff00 */
[----:B------:R-:W-:Y:S02]  /*1bf0*/  CS2R R22, SRZ ;  /* 0x0000000000167805 */ /* 0x000fe4000001ff00 */
[----:B------:R-:W-:Y:S01]  /*1c00*/  SHF.R.U32.HI R0, RZ, 0x4, R0 ;  /* 0x00000004ff007819 */ /* 0x000fe20000011600 */
[----:B------:R-:W-:Y:S01]  /*1c10*/  IMAD.SHL.U32 R113, R113, 0x2, RZ ;  /* 0x0000000271717824 */ /* 0x000fe200078e00ff */
[----:B------:R-:W-:Y:S01]  /*1c20*/  LOP3.LUT R5, R5, 0x78, RZ, 0xc0, !PT ;  /* 0x0000007805057812 */ /* 0x000fe200078ec0ff */
[----:B--2---:R-:W2:Y:S01]  /*1c30*/  LDC.64 R44, c[0x0][0x228] ;  /* 0x00008a00ff2c7b82 */ /* 0x004ea20000000a00 */
[----:B------:R-:W4:Y:S01]  /*1c40*/  @P1 LDG.E.EL.128 R32, desc[UR18][R40.64] ;  /* 0x0000001228201981 */ /* 0x000f22000c2e1d00 */
[----:B------:R-:W-:-:S02]  /*1c50*/  ISETP.LT.AND P6, PT, R4, 0x1000, !P0 ;  /* 0x000010000400780c */ /* 0x000fc400047c1270 */
[C---:B------:R-:W-:Y:S01]  /*1c60*/  LOP3.LUT R4, R3.reuse, 0x18, RZ, 0xfc, !PT ;  /* 0x0000001803047812 */ /* 0x040fe200078efcff */
[----:B------:R-:W5:Y:S01]  /*1c70*/  @P5 LDG.E.EL.128 R16, desc[UR18][R40.64] ;  /* 0x0000001228105981 */ /* 0x000f62000c2e1d00 */
[C---:B------:R-:W-:Y:S02]  /*1c80*/  LOP3.LUT R6, R3.reuse, 0x20, RZ, 0xfc, !PT ;  /* 0x0000002003067812 */ /* 0x040fe400078efcff */
[----:B------:R-:W-:Y:S02]  /*1c90*/  ISETP.LT.AND P4, PT, R4, 0x1000, !P0 ;  /* 0x000010000400780c */ /* 0x000fe40004781270 */
[C---:B------:R-:W-:Y:S02]  /*1ca0*/  LOP3.LUT R4, R3.reuse, 0x28, RZ, 0xfc, !PT ;  /* 0x0000002803047812 */ /* 0x040fe400078efcff */
[----:B------:R-:W-:Y:S02]  /*1cb0*/  ISETP.LT.AND P3, PT, R6, 0x1000, !P0 ;  /* 0x000010000600780c */ /* 0x000fe40004761270 */
[----:B------:R-:W-:Y:S01]  /*1cc0*/  ISETP.LT.AND P2, PT, R4, 0x1000, !P0 ;  /* 0x000010000400780c */ /* 0x000fe20004741270 */
[----:B------:R-:W2:Y:S01]  /*1cd0*/  @P6 LDG.E.EL.128 R36, desc[UR18][R40.64] ;  /* 0x0000001228246981 */ /* 0x000ea2000c2e1d00 */
[----:B------:R-:W-:-:S02]  /*1ce0*/  LOP3.LUT R6, R3, 0x30, RZ, 0xfc, !PT ;  /* 0x0000003003067812 */ /* 0x000fc400078efcff */
[----:B------:R-:W-:Y:S02]  /*1cf0*/  LOP3.LUT R4, R3, 0x38, RZ, 0xfc, !PT ;  /* 0x0000003803047812 */ /* 0x000fe400078efcff */
[----:B------:R-:W-:Y:S01]  /*1d00*/  ISETP.LT.AND P1, PT, R6, 0x1000, !P0 ;  /* 0x000010000600780c */ /* 0x000fe20004721270 */
[----:B------:R-:W2:Y:S01]  /*1d10*/  @P4 LDG.E.EL.128 R28, desc[UR18][R40.64] ;  /* 0x00000012281c4981 */ /* 0x000ea2000c2e1d00 */
[----:B------:R-:W-:Y:S02]  /*1d20*/  ISETP.LT.AND P0, PT, R4, 0x1000, !P0 ;  /* 0x000010000400780c */ /* 0x000fe40004701270 */
[----:B---3--:R-:W-:Y:S01]  /*1d30*/  P2R R46, PR, RZ, 0x40 ;  /* 0x00000040ff2e7803 */ /* 0x008fe20000000000 */
[----:B------:R-:W3:Y:S01]  /*1d40*/  @P3 LDG.E.EL.128 R24, desc[UR18][R40.64] ;  /* 0x0000001228183981 */ /* 0x000ee2000c2e1d00 */
[----:B------:R-:W-:Y:S02]  /*1d50*/  ISETP.NE.AND P6, PT, R9, RZ, PT ;  /* 0x000000ff0900720c */ /* 0x000fe40003fc5270 */
[----:B-1----:R-:W-:Y:S01]  /*1d60*/  CS2R R8, SRZ ;  /* 0x0000000000087805 */ /* 0x002fe2000001ff00 */
[----:B------:R-:W2:Y:S05]  /*1d70*/  @P2 LDG.E.EL.128 R20, desc[UR18][R40.64] ;  /* 0x0000001228142981 */ /* 0x000eaa000c2e1d00 */
[----:B------:R-:W2:Y:S04]  /*1d80*/  @P1 LDG.E.EL.128 R8, desc[UR18][R40.64] ;  /* 0x0000001228081981 */ /* 0x000ea8000c2e1d00 */
[----:B------:R4:W3:Y:S01]  /*1d90*/  @P0 LDG.E.EL.128 R12, desc[UR18][R40.64] ;  /* 0x00000012280c0981 */ /* 0x0008e2000c2e1d00 */
[----:B------:R-:W-:-:S04]  /*1da0*/  SGXT.U32 R0, R0, 0x1 ;  /* 0x000000010000781a */ /* 0x000fc80000000000 */
[----:B------:R-:W-:-:S05]  /*1db0*/  LOP3.LUT R0, R113, R0, RZ, 0xfc, !PT ;  /* 0x0000000071007212 */ /* 0x000fca00078efcff */
[----:B------:R-:W-:-:S05]  /*1dc0*/  IMAD R0, R0, 0x88, R5 ;  /* 0x0000008800007824 */ /* 0x000fca00078e0205 */
[----:B------:R-:W-:-:S05]  /*1dd0*/  LEA R0, R0, UR14, 0x2 ;  /* 0x0000000e00007c11 */ /* 0x000fca000f8e10ff */
[----:B------:R-:W1:Y:S04]  /*1de0*/  LDS.128 R48, [R0] ;  /* 0x0000000000307984 */ /* 0x000e680000000c00 */
[----:B------:R-:W1:Y:S01]  /*1df0*/  LDS.128 R4, [R0+0x10] ;  /* 0x0000100000047984 */ /* 0x000e620000000c00 */
[----:B------:R-:W-:Y:S01]  /*1e00*/  IMAD R3, R3, 0xc00, R2 ;  /* 0x00000c0003037824 */ /* 0x000fe200078e0202 */
[C---:B----4-:R-:W-:Y:S01]  /*1e10*/  PRMT R40, R32.reuse, 0x7632, R40 ;  /* 0x0000763220287816 */ /* 0x050fe20000000028 */
[----:B------:R-:W-:Y:S01]  /*1e20*/  IMAD.U32 R41, R32, 0x10000, RZ ;  /* 0x0001000020297824 */ /* 0x000fe200078e00ff */
[C---:B------:R-:W-:Y:S01]  /*1e30*/  PRMT R32, R33.reuse, 0x7632, R32 ;  /* 0x0000763221207816 */ /* 0x040fe20000000020 */
[----:B------:R-:W-:Y:S01]  /*1e40*/  IMAD.U32 R43, R33, 0x10000, RZ ;  /* 0x00010000212b7824 */ /* 0x000fe200078e00ff */
[C---:B------:R-:W-:Y:S01]  /*1e50*/  PRMT R33, R34.reuse, 0x7632, R33 ;  /* 0x0000763222217816 */ /* 0x040fe20000000021 */
[----:B------:R-:W-:Y:S01]  /*1e60*/  IMAD.U32 R47, R34, 0x10000, RZ ;  /* 0x00010000222f7824 */ /* 0x000fe200078e00ff */
[----:B------:R-:W-:Y:S01]  /*1e70*/  PRMT R34, R35, 0x7632, R34 ;  /* 0x0000763223227816 */ /* 0x000fe20000000022 */
[----:B------:R-:W-:-:S02]  /*1e80*/  IMAD.U32 R32, R32, 0x10000, RZ ;  /* 0x0001000020207824 */ /* 0x000fc400078e00ff */
[----:B-1----:R-:W-:Y:S01]  /*1e90*/  FADD R43, R50, R43 ;  /* 0x0000002b322b7221 */ /* 0x002fe20000000000 */
[----:B------:R-:W-:Y:S02]  /*1ea0*/  IMAD.U32 R40, R40, 0x10000, RZ ;  /* 0x0001000028287824 */ /* 0x000fe400078e00ff */
[----:B------:R-:W-:Y:S02]  /*1eb0*/  IMAD.U32 R35, R35, 0x10000, RZ ;  /* 0x0001000023237824 */ /* 0x000fe400078e00ff */
[----:B------:R-:W-:Y:S01]  /*1ec0*/  FADD R32, R51, R32 ;  /* 0x0000002033207221 */ /* 0x000fe20000000000 */
[----:B------:R-:W-:Y:S02]  /*1ed0*/  IMAD.U32 R34, R34, 0x10000, RZ ;  /* 0x0001000022227824 */ /* 0x000fe400078e00ff */
[----:B------:R-:W-:Y:S01]  /*1ee0*/  FADD R42, R49, R40 ;  /* 0x00000028312a7221 */ /* 0x000fe20000000000 */
[----:B------:R-:W-:Y:S02]  /*1ef0*/  IMAD.U32 R40, R33, 0x10000, RZ ;  /* 0x0001000021287824 */ /* 0x000fe400078e00ff */
[----:B------:R-:W-:Y:S01]  /*1f00*/  FADD R6, R6, R35 ;  /* 0x0000002306067221 */ /* 0x000fe20000000000 */
[----:B------:R-:W-:Y:S01]  /*1f10*/  FADD R7, R7, R34 ;  /* 0x0000002207077221 */ /* 0x000fe20000000000 */
[----:B------:R-:W-:Y:S01]  /*1f20*/  F2FP.BF16.F32.PACK_AB R49, R32, R43 ;  /* 0x0000002b2031723e */ /* 0x000fe200000010ff */
[C---:B-----5:R-:W-:Y:S01]  /*1f30*/  IMAD.U32 R95, R16.reuse, 0x10000, RZ ;  /* 0x00010000105f7824 */ /* 0x060fe200078e00ff */
[----:B------:R-:W1:Y:S01]  /*1f40*/  LDS.128 R32, [R0+0x1100] ;  /* 0x0011000000207984 */ /* 0x000e620000000c00 */
[----:B------:R-:W-:Y:S01]  /*1f50*/  PRMT R90, R16, 0x7632, R90 ;  /* 0x00007632105a7816 */ /* 0x000fe2000000005a */
[C---:B------:R-:W-:Y:S01]  /*1f60*/  IMAD.U32 R97, R17.reuse, 0x10000, RZ ;  /* 0x0001000011617824 */ /* 0x040fe200078e00ff */
[----:B------:R-:W-:Y:S01]  /*1f70*/  PRMT R92, R17, 0x7632, R92 ;  /* 0x00007632115c7816 */ /* 0x000fe2000000005c */
[C---:B------:R-:W-:Y:S01]  /*1f80*/  IMAD.U32 R67, R18.reuse, 0x10000, RZ ;  /* 0x0001000012437824 */ /* 0x040fe200078e00ff */
[----:B------:R-:W-:Y:S01]  /*1f90*/  PRMT R70, R18, 0x7632, R70 ;  /* 0x0000763212467816 */ /* 0x000fe20000000046 */
[C---:B------:R-:W-:Y:S01]  /*1fa0*/  IMAD.U32 R71, R19.reuse, 0x10000, RZ ;  /* 0x0001000013477824 */ /* 0x040fe200078e00ff */
[----:B------:R-:W-:-:S02]  /*1fb0*/  PRMT R62, R19, 0x7632, R62 ;  /* 0x00007632133e7816 */ /* 0x000fc4000000003e */
[----:B------:R-:W4:Y:S01]  /*1fc0*/  LDS.128 R16, [R0+0x1110] ;  /* 0x0011100000107984 */ /* 0x000f220000000c00 */
[----:B------:R-:W-:Y:S01]  /*1fd0*/  FADD R41, R48, R41 ;  /* 0x0000002930297221 */ /* 0x000fe20000000000 */
[----:B------:R-:W-:Y:S01]  /*1fe0*/  F2FP.BF16.F32.PACK_AB R51, R7, R6 ;  /* 0x000000060733723e */ /* 0x000fe200000010ff */
[C---:B--2---:R-:W-:Y:S01]  /*1ff0*/  IMAD.U32 R7, R36.reuse, 0x10000, RZ ;  /* 0x0001000024077824 */ /* 0x044fe200078e00ff */
[----:B------:R-:W-:Y:S02]  /*2000*/  PRMT R2, R36, 0x7632, R2 ;  /* 0x0000763224027816 */ /* 0x000fe40000000002 */
[----:B------:R-:W-:Y:S01]  /*2010*/  PRMT R6, R37, 0x7632, R6 ;  /* 0x0000763225067816 */ /* 0x000fe20000000006 */
[----:B------:R-:W-:Y:S01]  /*2020*/  FADD R4, R4, R47 ;  /* 0x0000002f04047221 */ /* 0x000fe20000000000 */
[----:B------:R-:W-:Y:S01]  /*2030*/  PRMT R36, R38, 0x7632, R36 ;  /* 0x0000763226247816 */ /* 0x000fe20000000024 */
[----:B------:R-:W-:Y:S01]  /*2040*/  FADD R5, R5, R40 ;  /* 0x0000002805057221 */ /* 0x000fe20000000000 */
[----:B------:R-:W-:Y:S01]  /*2050*/  F2FP.BF16.F32.PACK_AB R48, R42, R41 ;  /* 0x000000292a30723e */ /* 0x000fe200000010ff */
[----:B------:R-:W-:-:S02]  /*2060*/  IMAD.U32 R2, R2, 0x10000, RZ ;  /* 0x0001000002027824 */ /* 0x000fc400078e00ff */
[----:B------:R-:W-:Y:S02]  /*2070*/  IMAD.U32 R41, R37, 0x10000, RZ ;  /* 0x0001000025297824 */ /* 0x000fe400078e00ff */
[----:B------:R-:W-:Y:S01]  /*2080*/  IMAD.U32 R6, R6, 0x10000, RZ ;  /* 0x0001000006067824 */ /* 0x000fe200078e00ff */
[----:B------:R-:W-:Y:S01]  /*2090*/  F2FP.BF16.F32.PACK_AB R50, R5, R4 ;  /* 0x000000040532723e */ /* 0x000fe200000010ff */
[----:B------:R-:W-:Y:S01]  /*20a0*/  IMAD.U32 R43, R38, 0x10000, RZ ;  /* 0x00010000262b7824 */ /* 0x000fe200078e00ff */
[----:B------:R-:W-:Y:S01]  /*20b0*/  PRMT R37, R39, 0x7632, R37 ;  /* 0x0000763227257816 */ /* 0x000fe20000000025 */
[----:B------:R-:W-:Y:S02]  /*20c0*/  IMAD.U32 R36, R36, 0x10000, RZ ;  /* 0x0001000024247824 */ /* 0x000fe400078e00ff */
[----:B------:R-:W-:Y:S01]  /*20d0*/  IMAD.WIDE R4, R3, 0x2, R44 ;  /* 0x0000000203047825 */ /* 0x000fe200078e022c */
[----:B------:R-:W-:-:S03]  /*20e0*/  PRMT R52, R10, 0x7632, R52 ;  /* 0x000076320a347816 */ /* 0x000fc60000000034 */
[----:B------:R-:W-:Y:S01]  /*20f0*/  IMAD.U32 R39, R39, 0x10000, RZ ;  /* 0x0001000027277824 */ /* 0x000fe200078e00ff */
[----:B------:R2:W-:Y:S01]  /*2100*/  @P6 STG.E.128 desc[UR18][R4.64], R48 ;  /* 0x0000003004006986 */ /* 0x0005e2000c101d12 */
[----:B-1----:R-:W-:Y:S01]  /*2110*/  FADD R32, R32, R7 ;  /* 0x0000000720207221 */ /* 0x002fe20000000000 */
[----:B------:R-:W-:Y:S01]  /*2120*/  FADD R33, R33, R2 ;  /* 0x0000000221217221 */ /* 0x000fe20000000000 */
[----:B------:R-:W-:Y:S01]  /*2130*/  FADD R34, R34, R41 ;  /* 0x0000002922227221 */ /* 0x000fe20000000000 */
[----:B------:R-:W-:Y:S01]  /*2140*/  FADD R35, R35, R6 ;  /* 0x0000000623237221 */ /* 0x000fe20000000000 */
[----:B------:R-:W-:Y:S01]  /*2150*/  IMAD.U32 R2, R37, 0x10000, RZ ;  /* 0x0001000025027824 */ /* 0x000fe200078e00ff */
[----:B------:R-:W-:Y:S01]  /*2160*/  PRMT R54, R11, 0x7632, R54 ;  /* 0x000076320b367816 */ /* 0x000fe20000000036 */
[----:B------:R-:W-:Y:S02]  /*2170*/  IMAD.U32 R53, R10, 0x10000, RZ ;  /* 0x000100000a357824 */ /* 0x000fe400078e00ff */
[----:B----4-:R-:W-:Y:S01]  /*2180*/  FADD R16, R16, R43 ;  /* 0x0000002b10107221 */ /* 0x010fe20000000000 */
[----:B------:R-:W-:Y:S01]  /*2190*/  FADD R17, R17, R36 ;  /* 0x0000002411117221 */ /* 0x000fe20000000000 */
[----:B------:R-:W-:Y:S01]  /*21a0*/  F2FP.BF16.F32.PACK_AB R32, R33, R32 ;  /* 0x000000202120723e */ /* 0x000fe200000010ff */
[----:B------:R-:W-:Y:S01]  /*21b0*/  IMAD.U32 R55, R11, 0x10000, RZ ;  /* 0x000100000b377824 */ /* 0x000fe200078e00ff */
[C---:B--2---:R-:W-:Y:S01]  /*21c0*/  PRMT R48, R8.reuse, 0x7632, R48 ;  /* 0x0000763208307816 */ /* 0x044fe20000000030 */
[----:B------:R-:W-:Y:S01]  /*21d0*/  IMAD.U32 R49, R8, 0x10000, RZ ;  /* 0x0001000008317824 */ /* 0x000fe200078e00ff */
[C---:B------:R-:W-:Y:S01]  /*21e0*/  PRMT R50, R9.reuse, 0x7632, R50 ;  /* 0x0000763209327816 */ /* 0x040fe20000000032 */
[----:B------:R-:W-:Y:S01]  /*21f0*/  IMAD.U32 R51, R9, 0x10000, RZ ;  /* 0x0001000009337824 */ /* 0x000fe200078e00ff */
[----:B------:R-:W1:Y:S01]  /*2200*/  LDS.128 R4, [R0+0x2210] ;  /* 0x0022100000047984 */ /* 0x000e620000000c00 */
[----:B------:R-:W-:Y:S01]  /*2210*/  F2FP.BF16.F32.PACK_AB R33, R35, R34 ;  /* 0x000000222321723e */ /* 0x000fe200000010ff */
[C---:B---3--:R-:W-:Y:S01]  /*2220*/  IMAD.U32 R57, R12.reuse, 0x10000, RZ ;  /* 0x000100000c397824 */ /* 0x048fe200078e00ff */
[----:B------:R-:W-:Y:S01]  /*2230*/  PRMT R56, R12, 0x7632, R56 ;  /* 0x000076320c387816 */ /* 0x000fe20000000038 */
[----:B------:R-:W2:Y:S01]  /*2240*/  LDS.128 R8, [R0+0x2200] ;  /* 0x0022000000087984 */ /* 0x000ea20000000c00 */
[C---:B------:R-:W-:Y:S01]  /*2250*/  PRMT R58, R13.reuse, 0x7632, R58 ;  /* 0x000076320d3a7816 */ /* 0x040fe2000000003a */
[----:B------:R-:W-:Y:S01]  /*2260*/  IMAD.U32 R59, R13, 0x10000, RZ ;  /* 0x000100000d3b7824 */ /* 0x000fe200078e00ff */
[C---:B------:R-:W-:Y:S01]  /*2270*/  PRMT R60, R14.reuse, 0x7632, R60 ;  /* 0x000076320e3c7816 */ /* 0x040fe2000000003c */
[----:B------:R-:W-:Y:S01]  /*2280*/  IMAD.U32 R63, R14, 0x10000, RZ ;  /* 0x000100000e3f7824 */ /* 0x000fe200078e00ff */
[C---:B------:R-:W-:Y:S01]  /*2290*/  PRMT R61, R15.reuse, 0x7632, R61 ;  /* 0x000076320f3d7816 */ /* 0x040fe2000000003d */
[----:B------:R-:W-:Y:S01]  /*22a0*/  IMAD.U32 R65, R15, 0x10000, RZ ;  /* 0x000100000f417824 */ /* 0x000fe200078e00ff */
[----:B------:R-:W-:Y:S01]  /*22b0*/  F2FP.BF16.F32.PACK_AB R34, R17, R16 ;  /* 0x000000101122723e */ /* 0x000fe200000010ff */
[----:B------:R-:W-:Y:S01]  /*22c0*/  FADD R18, R18, R39 ;  /* 0x0000002712127221 */ /* 0x000fe20000000000 */
[----:B------:R-:W3:Y:S01]  /*22d0*/  LDS.128 R12, [R0+0x3300] ;  /* 0x00330000000c7984 */ /* 0x000ee20000000c00 */
[----:B------:R-:W-:Y:S01]  /*22e0*/  FADD R19, R19, R2 ;  /* 0x0000000213137221 */ /* 0x000fe20000000000 */
[----:B------:R-:W-:Y:S01]  /*22f0*/  VIADD R17, R3, 0xc000 ;  /* 0x0000c00003117836 */ /* 0x000fe20000000000 */
[C---:B------:R-:W-:Y:S01]  /*2300*/  PRMT R66, R29.reuse, 0x7632, R66 ;  /* 0x000076321d427816 */ /* 0x040fe20000000042 */
[----:B------:R-:W-:-:S02]  /*2310*/  IMAD.U32 R81, R29, 0x10000, RZ ;  /* 0x000100001d517824 */ /* 0x000fc400078e00ff */
[----:B------:R-:W-:Y:S01]  /*2320*/  VIADD R47, R3, 0x6000 ;  /* 0x00006000032f7836 */ /* 0x000fe20000000000 */
[----:B------:R-:W-:Y:S01]  /*2330*/  F2FP.BF16.F32.PACK_AB R35, R19, R18 ;  /* 0x000000121323723e */ /* 0x000fe200000010ff */
[C---:B------:R-:W-:Y:S02]  /*2340*/  VIADD R37, R3.reuse, 0x12000 ;  /* 0x0001200003257836 */ /* 0x040fe40000000000 */
[C---:B------:R-:W-:Y:S02]  /*2350*/  VIADD R39, R3.reuse, 0x18000 ;  /* 0x0001800003277836 */ /* 0x040fe40000000000 */
[C---:B------:R-:W-:Y:S02]  /*2360*/  VIADD R41, R3.reuse, 0x1e000 ;  /* 0x0001e00003297836 */ /* 0x040fe40000000000 */
[C---:B------:R-:W-:Y:S02]  /*2370*/  VIADD R43, R3.reuse, 0x24000 ;  /* 0x00024000032b7836 */ /* 0x040fe40000000000 */
[----:B------:R-:W-:-:S02]  /*2380*/  VIADD R29, R3, 0x2a000 ;  /* 0x0002a000031d7836 */ /* 0x000fc40000000000 */
[----:B------:R-:W-:Y:S01]  /*2390*/  IMAD.WIDE R2, R17, 0x2, R44 ;  /* 0x0000000211027825 */ /* 0x000fe200078e022c */
[C---:B------:R-:W-:Y:S01]  /*23a0*/  PRMT R80, R24.reuse, 0x7632, R80 ;  /* 0x0000763218507816 */ /* 0x040fe20000000050 */
[----:B------:R-:W4:Y:S01]  /*23b0*/  LDS.128 R16, [R0+0x4410] ;  /* 0x0044100000107984 */ /* 0x000f220000000c00 */
[C---:B------:R-:W-:Y:S01]  /*23c0*/  PRMT R84, R25.reuse, 0x7632, R84 ;  /* 0x0000763219547816 */ /* 0x040fe20000000054 */
[----:B------:R-:W-:Y:S01]  /*23d0*/  IMAD.U32 R87, R24, 0x10000, RZ ;  /* 0x0001000018577824 */ /* 0x000fe200078e00ff */
[C---:B------:R-:W-:Y:S01]  /*23e0*/  PRMT R86, R26.reuse, 0x7632, R86 ;  /* 0x000076321a567816 */ /* 0x040fe20000000056 */
[----:B------:R-:W-:Y:S01]  /*23f0*/  IMAD.U32 R89, R25, 0x10000, RZ ;  /* 0x0001000019597824 */ /* 0x000fe200078e00ff */
[C---:B------:R-:W-:Y:S01]  /*2400*/  PRMT R88, R27.reuse, 0x7632, R88 ;  /* 0x000076321b587816 */ /* 0x040fe20000000058 */
[----:B------:R-:W-:Y:S02]  /*2410*/  IMAD.U32 R91, R26, 0x10000, RZ ;  /* 0x000100001a5b7824 */ /* 0x000fe400078e00ff */
[----:B------:R-:W-:-:S02]  /*2420*/  IMAD.U32 R93, R27, 0x10000, RZ ;  /* 0x000100001b5d7824 */ /* 0x000fc400078e00ff */
[----:B------:R-:W5:Y:S01]  /*2430*/  LDS.128 R24, [R0+0x4400] ;  /* 0x0044000000187984 */ /* 0x000f620000000c00 */
[----:B------:R-:W-:Y:S01]  /*2440*/  ISETP.NE.AND P6, PT, R46, RZ, PT ;  /* 0x000000ff2e00720c */ /* 0x000fe20003fc5270 */
[----:B------:R-:W-:Y:S01]  /*2450*/  IMAD.WIDE R46, R47, 0x2, R44 ;  /* 0x000000022f2e7825 */ /* 0x000fe200078e022c */
[----:B------:R-:W-:-:S03]  /*2460*/  PRMT R64, R28, 0x7632, R64 ;  /* 0x000076321c407816 */ /* 0x000fc60000000040 */
[----:B------:R-:W-:Y:S02]  /*2470*/  IMAD.U32 R70, R70, 0x10000, RZ ;  /* 0x0001000046467824 */ /* 0x000fe400078e00ff */
[----:B------:R-:W-:Y:S01]  /*2480*/  IMAD.U32 R62, R62, 0x10000, RZ ;  /* 0x000100003e3e7824 */ /* 0x000fe200078e00ff */
[----:B------:R-:W-:Y:S01]  /*2490*/  PRMT R78, R20, 0x7632, R78 ;  /* 0x00007632144e7816 */ /* 0x000fe2000000004e */
[----:B------:R-:W-:Y:S01]  /*24a0*/  IMAD.U32 R90, R90, 0x10000, RZ ;  /* 0x000100005a5a7824 */ /* 0x000fe200078e00ff */
[----:B------:R-:W-:Y:S01]  /*24b0*/  PRMT R82, R21, 0x7632, R82 ;  /* 0x0000763215527816 */ /* 0x000fe20000000052 */
[----:B------:R-:W-:Y:S01]  /*24c0*/  IMAD.U32 R92, R92, 0x10000, RZ ;  /* 0x000100005c5c7824 */ /* 0x000fe200078e00ff */
[----:B------:R-:W-:Y:S01]  /*24d0*/  PRMT R68, R22, 0x7632, R68 ;  /* 0x0000763216447816 */ /* 0x000fe20000000044 */
[----:B------:R2:W-:Y:S01]  /*24e0*/  @P6 STG.E.128 desc[UR18][R46.64], R32 ;  /* 0x000000202e006986 */ /* 0x0005e2000c101d12 */
[----:B------:R-:W-:Y:S01]  /*24f0*/  IMAD.U32 R75, R28, 0x10000, RZ ;  /* 0x000100001c4b7824 */ /* 0x000fe200078e00ff */
[----:B------:R-:W-:Y:S01]  /*2500*/  PRMT R76, R23, 0x7632, R76 ;  /* 0x00007632174c7816 */ /* 0x000fe2000000004c */
[----:B------:R-:W-:Y:S01]  /*2510*/  IMAD.U32 R77, R20, 0x10000, RZ ;  /* 0x00010000144d7824 */ /* 0x000fe200078e00ff */
[----:B------:R-:W-:Y:S01]  /*2520*/  PRMT R72, R30, 0x7632, R72 ;  /* 0x000076321e487816 */ /* 0x000fe20000000048 */
[----:B------:R-:W-:Y:S01]  /*2530*/  IMAD.U32 R79, R21, 0x10000, RZ ;  /* 0x00010000154f7824 */ /* 0x000fe200078e00ff */
[----:B------:R-:W-:Y:S01]  /*2540*/  PRMT R74, R31, 0x7632, R74 ;  /* 0x000076321f4a7816 */ /* 0x000fe2000000004a */
[----:B------:R-:W-:-:S02]  /*2550*/  IMAD.U32 R69, R22, 0x10000, RZ ;  /* 0x0001000016457824 */ /* 0x000fc400078e00ff */
[----:B------:R-:W-:Y:S02]  /*2560*/  IMAD.U32 R73, R23, 0x10000, RZ ;  /* 0x0001000017497824 */ /* 0x000fe400078e00ff */
[----:B------:R-:W-:Y:S01]  /*2570*/  IMAD.WIDE R36, R37, 0x2, R44 ;  /* 0x0000000225247825 */ /* 0x000fe200078e022c */
[----:B------:R-:W4:Y:S03]  /*2580*/  LDS.128 R20, [R0+0x3310] ;  /* 0x0033100000147984 */ /* 0x000f260000000c00 */
[----:B-1----:R-:W-:Y:S01]  /*2590*/  FADD R67, R4, R67 ;  /* 0x0000004304437221 */ /* 0x002fe20000000000 */
[----:B------:R-:W-:-:S04]  /*25a0*/  IMAD.WIDE R38, R39, 0x2, R44 ;  /* 0x0000000227267825 */ /* 0x000fc800078e022c */
[----:B------:R-:W-:Y:S01]  /*25b0*/  FADD R71, R6, R71 ;  /* 0x0000004706477221 */ /* 0x000fe20000000000 */
[----:B------:R-:W-:-:S04]  /*25c0*/  IMAD.WIDE R40, R41, 0x2, R44 ;  /* 0x0000000229287825 */ /* 0x000fc800078e022c */
[----:B--2---:R-:W-:Y:S01]  /*25d0*/  FADD R32, R5, R70 ;  /* 0x0000004605207221 */ /* 0x004fe20000000000 */
[----:B------:R-:W-:Y:S01]  /*25e0*/  FADD R34, R7, R62 ;  /* 0x0000003e07227221 */ /* 0x000fe20000000000 */
[----:B------:R-:W-:-:S04]  /*25f0*/  IMAD.WIDE R42, R43, 0x2, R44 ;  /* 0x000000022b2a7825 */ /* 0x000fc800078e022c */
[----:B------:R-:W-:Y:S01]  /*2600*/  FADD R95, R8, R95 ;  /* 0x0000005f085f7221 */ /* 0x000fe20000000000 */
[----:B------:R-:W-:Y:S02]  /*2610*/  IMAD.U32 R64, R64, 0x10000, RZ ;  /* 0x0001000040407824 */ /* 0x000fe400078e00ff */
[----:B------:R-:W-:Y:S02]  /*2620*/  IMAD.U32 R83, R30, 0x10000, RZ ;  /* 0x000100001e537824 */ /* 0x000fe400078e00ff */
[----:B------:R-:W-:Y:S02]  /*2630*/  IMAD.U32 R85, R31, 0x10000, RZ ;  /* 0x000100001f557824 */ /* 0x000fe400078e00ff */
[----:B------:R-:W-:Y:S01]  /*2640*/  FADD R97, R10, R97 ;  /* 0x000000610a617221 */ /* 0x000fe20000000000 */
[----:B------:R-:W-:Y:S02]  /*2650*/  IMAD.U32 R46, R66, 0x10000, RZ ;  /* 0x00010000422e7824 */ /* 0x000fe400078e00ff */
[----:B------:R-:W-:Y:S01]  /*2660*/  FADD R90, R9, R90 ;  /* 0x0000005a095a7221 */ /* 0x000fe20000000000 */
[----:B------:R-:W-:-:S04]  /*2670*/  IMAD.WIDE R44, R29, 0x2, R44 ;  /* 0x000000021d2c7825 */ /* 0x000fc800078e022c */
[----:B------:R-:W-:Y:S01]  /*2680*/  FADD R92, R11, R92 ;  /* 0x0000005c0b5c7221 */ /* 0x000fe20000000000 */
[----:B------:R-:W1:Y:S01]  /*2690*/  LDS.128 R28, [R0+0x5500] ;  /* 0x00550000001c7984 */ /* 0x000e620000000c00 */
[----:B---3--:R-:W-:Y:S01]  /*26a0*/  FADD R75, R12, R75 ;  /* 0x0000004b0c4b7221 */ /* 0x008fe20000000000 */
[----:B------:R-:W-:Y:S01]  /*26b0*/  FADD R81, R14, R81 ;  /* 0x000000510e517221 */ /* 0x000fe20000000000 */
[----:B------:R-:W-:Y:S01]  /*26c0*/  FADD R62, R13, R64 ;  /* 0x000000400d3e7221 */ /* 0x000fe20000000000 */
[----:B------:R-:W2:Y:S01]  /*26d0*/  LDS.128 R4, [R0+0x6600] ;  /* 0x0066000000047984 */ /* 0x000ea20000000c00 */
[----:B------:R-:W-:Y:S01]  /*26e0*/  FADD R46, R15, R46 ;  /* 0x0000002e0f2e7221 */ /* 0x000fe20000000000 */
[----:B------:R-:W-:Y:S02]  /*26f0*/  IMAD.U32 R86, R86, 0x10000, RZ ;  /* 0x0001000056567824 */ /* 0x000fe400078e00ff */
[----:B------:R-:W3:Y:S01]  /*2700*/  LDS.128 R8, [R0+0x5510] ;  /* 0x0055100000087984 */ /* 0x000ee20000000c00 */
[----:B------:R-:W-:-:S03]  /*2710*/  IMAD.U32 R88, R88, 0x10000, RZ ;  /* 0x0001000058587824 */ /* 0x000fc600078e00ff */
[----:B------:R-:W1:Y:S01]  /*2720*/  LDS.128 R12, [R0+0x6610] ;  /* 0x00661000000c7984 */ /* 0x000e620000000c00 */
[----:B------:R-:W-:Y:S02]  /*2730*/  IMAD.U32 R80, R80, 0x10000, RZ ;  /* 0x0001000050507824 */ /* 0x000fe400078e00ff */
[----:B------:R-:W-:Y:S02]  /*2740*/  IMAD.U32 R84, R84, 0x10000, RZ ;  /* 0x0001000054547824 */ /* 0x000fe400078e00ff */
[----:B----4-:R-:W-:Y:S01]  /*2750*/  FADD R91, R16, R91 ;  /* 0x0000005b105b7221 */ /* 0x010fe20000000000 */
[----:B------:R-:W-:Y:S01]  /*2760*/  FADD R35, R18, R93 ;  /* 0x0000005d12237221 */ /* 0x000fe20000000000 */
[----:B------:R-:W-:Y:S01]  /*2770*/  FADD R86, R17, R86 ;  /* 0x0000005611567221 */ /* 0x000fe20000000000 */
[----:B------:R-:W-:Y:S01]  /*2780*/  FADD R88, R19, R88 ;  /* 0x0000005813587221 */ /* 0x000fe20000000000 */
[----:B-----5:R-:W-:Y:S01]  /*2790*/  FADD R87, R24, R87 ;  /* 0x0000005718577221 */ /* 0x020fe20000000000 */
[----:B------:R-:W4:Y:S01]  /*27a0*/  LDS.128 R16, [R0+0x7700] ;  /* 0x0077000000107984 */ /* 0x000f220000000c00 */
[----:B------:R-:W-:Y:S01]  /*27b0*/  FADD R33, R26, R89 ;  /* 0x000000591a217221 */ /* 0x000fe20000000000 */
[----:B------:R-:W-:Y:S01]  /*27c0*/  FADD R80, R25, R80 ;  /* 0x0000005019507221 */ /* 0x000fe20000000000 */
[----:B------:R-:W-:-:S02]  /*27d0*/  FADD R84, R27, R84 ;  /* 0x000000541b547221 */ /* 0x000fc40000000000 */
[----:B------:R5:W4:Y:S01]  /*27e0*/  LDS.128 R24, [R0+0x7710] ;  /* 0x0077100000187984 */ /* 0x000b220000000c00 */
[----:B------:R-:W-:Y:S02]  /*27f0*/  IMAD.U32 R72, R72, 0x10000, RZ ;  /* 0x0001000048487824 */ /* 0x000fe400078e00ff */
[----:B------:R-:W-:Y:S02]  /*2800*/  IMAD.U32 R74, R74, 0x10000, RZ ;  /* 0x000100004a4a7824 */ /* 0x000fe400078e00ff */
[----:B------:R-:W-:Y:S02]  /*2810*/  IMAD.U32 R78, R78, 0x10000, RZ ;  /* 0x000100004e4e7824 */ /* 0x000fe400078e00ff */
[----:B------:R-:W-:Y:S02]  /*2820*/  IMAD.U32 R82, R82, 0x10000, RZ ;  /* 0x0001000052527824 */ /* 0x000fe400078e00ff */
[----:B------:R-:W-:Y:S02]  /*2830*/  IMAD.U32 R48, R48, 0x10000, RZ ;  /* 0x0001000030307824 */ /* 0x000fe400078e00ff */
[----:B------:R-:W-:Y:S01]  /*2840*/  FADD R85, R22, R85 ;  /* 0x0000005516557221 */ /* 0x000fe20000000000 */
[----:B------:R-:W-:-:S02]  /*2850*/  IMAD.U32 R68, R68, 0x10000, RZ ;  /* 0x0001000044447824 */ /* 0x000fc400078e00ff */
[----:B------:R-:W-:Y:S02]  /*2860*/  IMAD.U32 R76, R76, 0x10000, RZ ;  /* 0x000100004c4c7824 */ /* 0x000fe400078e00ff */
[----:B------:R-:W-:Y:S02]  /*2870*/  IMAD.U32 R50, R50, 0x10000, RZ ;  /* 0x0001000032327824 */ /* 0x000fe400078e00ff */
[----:B------:R-:W-:Y:S01]  /*2880*/  FADD R83, R20, R83 ;  /* 0x0000005314537221 */ /* 0x000fe20000000000 */
[----:B------:R-:W-:Y:S02]  /*2890*/  IMAD.U32 R52, R52, 0x10000, RZ ;  /* 0x0001000034347824 */ /* 0x000fe400078e00ff */
[----:B------:R-:W-:Y:S01]  /*28a0*/  FADD R22, R21, R72 ;  /* 0x0000004815167221 */ /* 0x000fe20000000000 */
[----:B------:R-:W-:Y:S02]  /*28b0*/  IMAD.U32 R54, R54, 0x10000, RZ ;  /* 0x0001000036367824 */ /* 0x000fe400078e00ff */
[----:B------:R-:W-:Y:S01]  /*28c0*/  FADD R74, R23, R74 ;  /* 0x0000004a174a7221 */ /* 0x000fe20000000000 */
[----:B-1----:R-:W-:Y:S01]  /*28d0*/  FADD R28, R28, R77 ;  /* 0x0000004d1c1c7221 */ /* 0x002fe20000000000 */
[----:B------:R-:W-:Y:S01]  /*28e0*/  FADD R29, R29, R78 ;  /* 0x0000004e1d1d7221 */ /* 0x000fe20000000000 */
[----:B------:R-:W-:Y:S01]  /*28f0*/  FADD R30, R30, R79 ;  /* 0x0000004f1e1e7221 */ /* 0x000fe20000000000 */
[----:B------:R-:W-:Y:S01]  /*2900*/  FADD R31, R31, R82 ;  /* 0x000000521f1f7221 */ /* 0x000fe20000000000 */
[----:B--2---:R-:W-:Y:S01]  /*2910*/  FADD R4, R4, R49 ;  /* 0x0000003104047221 */ /* 0x004fe20000000000 */
[----:B------:R-:W-:Y:S01]  /*2920*/  FADD R5, R5, R48 ;  /* 0x0000003005057221 */ /* 0x000fe20000000000 */
[----:B---3--:R-:W-:Y:S01]  /*2930*/  FADD R69, R8, R69 ;  /* 0x0000004508457221 */ /* 0x008fe20000000000 */
[----:B------:R-:W-:Y:S01]  /*2940*/  FADD R73, R10, R73 ;  /* 0x000000490a497221 */ /* 0x000fe20000000000 */
        /* <DEDUP_REMOVED lines=8> */
[----:B------:R-:W-:Y:S01]  /*29d0*/  F2FP.BF16.F32.PACK_AB R8, R90, R95 ;  /* 0x0000005f5a08723e */ /* 0x000fe200000010ff */
[----:B------:R-:W-:Y:S01]  /*29e0*/  IMAD.U32 R56, R56, 0x10000, RZ ;  /* 0x0001000038387824 */ /* 0x000fe200078e00ff */
[----:B------:R-:W-:-:S02]  /*29f0*/  F2FP.BF16.F32.PACK_AB R9, R92, R97 ;  /* 0x000000615c09723e */ /* 0x000fc400000010ff */
[----:B------:R-:W-:Y:S02]  /*2a00*/  F2FP.BF16.F32.PACK_AB R10, R32, R67 ;  /* 0x00000043200a723e */ /* 0x000fe400000010ff */
[----:B------:R-:W-:Y:S01]  /*2a10*/  F2FP.BF16.F32.PACK_AB R11, R34, R71 ;  /* 0x00000047220b723e */ /* 0x000fe200000010ff */
[----:B------:R-:W-:Y:S01]  /*2a20*/  IMAD.U32 R58, R58, 0x10000, RZ ;  /* 0x000100003a3a7824 */ /* 0x000fe200078e00ff */
[----:B------:R-:W-:Y:S02]  /*2a30*/  F2FP.BF16.F32.PACK_AB R20, R62, R75 ;  /* 0x0000004b3e14723e */ /* 0x000fe400000010ff */
[----:B------:R-:W-:Y:S02]  /*2a40*/  F2FP.BF16.F32.PACK_AB R21, R46, R81 ;  /* 0x000000512e15723e */ /* 0x000fe400000010ff */
[----:B------:R-:W-:Y:S02]  /*2a50*/  F2FP.BF16.F32.PACK_AB R22, R22, R83 ;  /* 0x000000531616723e */ /* 0x000fe400000010ff */
[----:B------:R-:W-:-:S02]  /*2a60*/  F2FP.BF16.F32.PACK_AB R23, R74, R85 ;  /* 0x000000554a17723e */ /* 0x000fc400000010ff */
[----:B------:R-:W-:Y:S01]  /*2a70*/  F2FP.BF16.F32.PACK_AB R28, R29, R28 ;  /* 0x0000001c1d1c723e */ /* 0x000fe200000010ff */
[----:B------:R-:W-:Y:S01]  /*2a80*/  IMAD.U32 R60, R60, 0x10000, RZ ;  /* 0x000100003c3c7824 */ /* 0x000fe200078e00ff */
[----:B------:R-:W-:Y:S01]  /*2a90*/  F2FP.BF16.F32.PACK_AB R32, R80, R87 ;  /* 0x000000575020723e */ /* 0x000fe200000010ff */
[----:B-----5:R-:W-:Y:S01]  /*2aa0*/  IMAD.U32 R0, R61, 0x10000, RZ ;  /* 0x000100003d007824 */ /* 0x020fe200078e00ff */
[----:B------:R-:W-:Y:S02]  /*2ab0*/  F2FP.BF16.F32.PACK_AB R33, R84, R33 ;  /* 0x000000215421723e */ /* 0x000fe400000010ff */
[----:B------:R-:W-:Y:S02]  /*2ac0*/  F2FP.BF16.F32.PACK_AB R34, R86, R91 ;  /* 0x0000005b5622723e */ /* 0x000fe400000010ff */
[----:B------:R-:W-:Y:S02]  /*2ad0*/  F2FP.BF16.F32.PACK_AB R35, R88, R35 ;  /* 0x000000235823723e */ /* 0x000fe400000010ff */
[----:B------:R-:W-:-:S02]  /*2ae0*/  F2FP.BF16.F32.PACK_AB R29, R31, R30 ;  /* 0x0000001e1f1d723e */ /* 0x000fc400000010ff */
[----:B------:R-:W-:Y:S02]  /*2af0*/  F2FP.BF16.F32.PACK_AB R4, R5, R4 ;  /* 0x000000040504723e */ /* 0x000fe400000010ff */
[----:B------:R-:W-:Y:S02]  /*2b00*/  F2FP.BF16.F32.PACK_AB R30, R68, R69 ;  /* 0x00000045441e723e */ /* 0x000fe400000010ff */
[----:B------:R-:W-:Y:S02]  /*2b10*/  F2FP.BF16.F32.PACK_AB R31, R76, R73 ;  /* 0x000000494c1f723e */ /* 0x000fe400000010ff */
[----:B------:R-:W-:Y:S01]  /*2b20*/  F2FP.BF16.F32.PACK_AB R5, R7, R6 ;  /* 0x000000060705723e */ /* 0x000fe200000010ff */
[----:B------:R1:W-:Y:S01]  /*2b30*/  @P5 STG.E.128 desc[UR18][R2.64], R8 ;  /* 0x0000000802005986 */ /* 0x0003e2000c101d12 */
[----:B------:R-:W-:Y:S01]  /*2b40*/  F2FP.BF16.F32.PACK_AB R6, R13, R12 ;  /* 0x0000000c0d06723e */ /* 0x000fe200000010ff */
[----:B----4-:R-:W-:Y:S01]  /*2b50*/  FADD R16, R16, R57 ;  /* 0x0000003910107221 */ /* 0x010fe20000000000 */
[----:B------:R-:W-:Y:S01]  /*2b60*/  F2FP.BF16.F32.PACK_AB R7, R15, R14 ;  /* 0x0000000e0f07723e */ /* 0x000fe200000010ff */
[----:B------:R-:W-:Y:S01]  /*2b70*/  FADD R17, R17, R56 ;  /* 0x0000003811117221 */ /* 0x000fe20000000000 */
[----:B------:R1:W-:Y:S01]  /*2b80*/  @P4 STG.E.128 desc[UR18][R36.64], R20 ;  /* 0x0000001424004986 */ /* 0x0003e2000c101d12 */
[----:B------:R-:W-:Y:S01]  /*2b90*/  FADD R18, R18, R59 ;  /* 0x0000003b12127221 */ /* 0x000fe20000000000 */
[----:B------:R-:W-:Y:S01]  /*2ba0*/  FADD R19, R19, R58 ;  /* 0x0000003a13137221 */ /* 0x000fe20000000000 */
[----:B------:R-:W-:Y:S01]  /*2bb0*/  FADD R24, R24, R63 ;  /* 0x0000003f18187221 */ /* 0x000fe20000000000 */
[----:B------:R1:W-:Y:S01]  /*2bc0*/  @P3 STG.E.128 desc[UR18][R38.64], R32 ;  /* 0x0000002026003986 */ /* 0x0003e2000c101d12 */
[----:B------:R-:W-:Y:S01]  /*2bd0*/  FADD R26, R26, R65 ;  /* 0x000000411a1a7221 */ /* 0x000fe20000000000 */
[----:B------:R-:W-:Y:S01]  /*2be0*/  FADD R25, R25, R60 ;  /* 0x0000003c19197221 */ /* 0x000fe20000000000 */
[----:B------:R-:W-:Y:S01]  /*2bf0*/  FADD R27, R27, R0 ;  /* 0x000000001b1b7221 */ /* 0x000fe20000000000 */
[----:B------:R1:W-:Y:S01]  /*2c00*/  @P2 STG.E.128 desc[UR18][R40.64], R28 ;  /* 0x0000001c28002986 */ /* 0x0003e2000c101d12 */
[----:B------:R-:W-:-:S03]  /*2c10*/  F2FP.BF16.F32.PACK_AB R16, R17, R16 ;  /* 0x000000101110723e */ /* 0x000fc600000010ff */
[----:B------:R1:W-:Y:S01]  /*2c20*/  @P1 STG.E.128 desc[UR18][R42.64], R4 ;  /* 0x000000042a001986 */ /* 0x0003e2000c101d12 */
[----:B------:R-:W-:Y:S02]  /*2c30*/  F2FP.BF16.F32.PACK_AB R17, R19, R18 ;  /* 0x000000121311723e */ /* 0x000fe400000010ff */
[----:B------:R-:W-:Y:S02]  /*2c40*/  F2FP.BF16.F32.PACK_AB R18, R25, R24 ;  /* 0x000000181912723e */ /* 0x000fe400000010ff */
[----:B------:R-:W-:Y:S01]  /*2c50*/  F2FP.BF16.F32.PACK_AB R19, R27, R26 ;  /* 0x0000001a1b13723e */ /* 0x000fe200000010ff */
[----:B------:R-:W-:Y:S06]  /*2c60*/  @!P0 EXIT ;  /* 0x000000000000894d */ /* 0x000fec0003800000 */
[----:B------:R-:W-:Y:S01]  /*2c70*/  STG.E.128 desc[UR18][R44.64], R16 ;  /* 0x000000102c007986 */ /* 0x000fe2000c101d12 */
[----:B------:R-:W-:Y:S05]  /*2c80*/  EXIT ;  /* 0x000000000000794d */ /* 0x000fea0003800000 */
.L_x_1:
[----:B------:R-:W-:-:S00]  /*2c90*/  BRA `(.L_x_1) ;  /* 0xfffffffc00fc7947 */ /* 0x000fc0000383ffff */
[----:B------:R-:W-:-:S00]  /*2ca0*/  NOP ;  /* 0x0000000000007918 */ /* 0x000fc00000000000 */
        /* <DEDUP_REMOVED lines=13> */
.L_x_2:


//--------------------- .nv.shared.triton_mm      --------------------------
	.section	.nv.shared.triton_mm,"aw",@nobits
	.sectionflags	@""
	.align	16
	.zero		1024


//--------------------- .nv.constant0.triton_mm   --------------------------
	.section	.nv.constant0.triton_mm,"a",@progbits
	.sectionflags	@""
	.align	4
.nv.constant0.triton_mm:
	.zero		560
